//
// Generated by NVIDIA NVVM Compiler
//
// Compiler Build ID: CL-36424714
// Cuda compilation tools, release 13.0, V13.0.88
// Based on NVVM 20.0.0
//

.version 9.0
.target sm_100
.address_size 64

	// .globl	_Z13forwardKernelPKfS0_S0_Pfiiif
.extern .shared .align 16 .b8 sharedMemory[];

.visible .entry _Z13forwardKernelPKfS0_S0_Pfiiif(
	.param .u64 .ptr .align 1 _Z13forwardKernelPKfS0_S0_Pfiiif_param_0,
	.param .u64 .ptr .align 1 _Z13forwardKernelPKfS0_S0_Pfiiif_param_1,
	.param .u64 .ptr .align 1 _Z13forwardKernelPKfS0_S0_Pfiiif_param_2,
	.param .u64 .ptr .align 1 _Z13forwardKernelPKfS0_S0_Pfiiif_param_3,
	.param .u32 _Z13forwardKernelPKfS0_S0_Pfiiif_param_4,
	.param .u32 _Z13forwardKernelPKfS0_S0_Pfiiif_param_5,
	.param .u32 _Z13forwardKernelPKfS0_S0_Pfiiif_param_6,
	.param .f32 _Z13forwardKernelPKfS0_S0_Pfiiif_param_7
)
{
	.reg .pred 	%p<154>;
	.reg .b32 	%r<904>;
	.reg .b32 	%f<1381>;
	.reg .b64 	%rd<82>;

	ld.param.u64 	%rd15, [_Z13forwardKernelPKfS0_S0_Pfiiif_param_0];
	ld.param.u64 	%rd16, [_Z13forwardKernelPKfS0_S0_Pfiiif_param_1];
	ld.param.u64 	%rd17, [_Z13forwardKernelPKfS0_S0_Pfiiif_param_2];
	ld.param.u32 	%r212, [_Z13forwardKernelPKfS0_S0_Pfiiif_param_4];
	ld.param.u32 	%r213, [_Z13forwardKernelPKfS0_S0_Pfiiif_param_5];
	ld.param.f32 	%f254, [_Z13forwardKernelPKfS0_S0_Pfiiif_param_7];
	cvta.to.global.u64 	%rd1, %rd15;
	cvta.to.global.u64 	%rd2, %rd17;
	cvta.to.global.u64 	%rd3, %rd16;
	shl.b32 	%r1, %r213, 4;
	mov.u32 	%r2, %tid.x;
	mov.u32 	%r215, %ctaid.x;
	shl.b32 	%r216, %r215, 4;
	add.s32 	%r3, %r216, %r2;
	setp.ge.s32 	%p1, %r3, %r212;
	@%p1 bra 	$L__BB0_230;
	shl.b32 	%r217, %r1, 2;
	mov.u32 	%r218, sharedMemory;
	add.s32 	%r4, %r218, %r217;
	add.s32 	%r5, %r4, 64;
	add.s32 	%r6, %r5, %r217;
	add.s32 	%r219, %r6, %r217;
	add.s32 	%r7, %r219, 64;
	setp.lt.s32 	%p2, %r213, 1;
	@%p2 bra 	$L__BB0_26;
	mad.lo.s32 	%r8, %r2, %r213, %r2;
	add.s32 	%r9, %r213, -1;
	and.b32  	%r10, %r213, 15;
	setp.lt.u32 	%p3, %r9, 15;
	mov.b32 	%r815, 0;
	@%p3 bra 	$L__BB0_5;
	and.b32  	%r815, %r213, 2147483632;
	mov.b32 	%r820, 0;
$L__BB0_4:
	.pragma "nounroll";
	add.s32 	%r222, %r820, %r8;
	shl.b32 	%r223, %r222, 2;
	add.s32 	%r224, %r7, %r223;
	mov.b32 	%r225, 0;
	st.shared.u32 	[%r224+64], %r225;
	st.shared.u32 	[%r224+68], %r225;
	st.shared.u32 	[%r224+72], %r225;
	st.shared.u32 	[%r224+76], %r225;
	st.shared.u32 	[%r224+80], %r225;
	st.shared.u32 	[%r224+84], %r225;
	st.shared.u32 	[%r224+88], %r225;
	st.shared.u32 	[%r224+92], %r225;
	st.shared.u32 	[%r224+96], %r225;
	st.shared.u32 	[%r224+100], %r225;
	st.shared.u32 	[%r224+104], %r225;
	st.shared.u32 	[%r224+108], %r225;
	st.shared.u32 	[%r224+112], %r225;
	st.shared.u32 	[%r224+116], %r225;
	st.shared.u32 	[%r224+120], %r225;
	st.shared.u32 	[%r224+124], %r225;
	add.s32 	%r820, %r820, 16;
	setp.eq.s32 	%p4, %r820, %r815;
	@%p4 bra 	$L__BB0_5;
	bra.uni 	$L__BB0_4;
$L__BB0_5:
	setp.eq.s32 	%p5, %r10, 0;
	@%p5 bra 	$L__BB0_14;
	and.b32  	%r13, %r213, 7;
	setp.lt.u32 	%p6, %r10, 8;
	@%p6 bra 	$L__BB0_8;
	add.s32 	%r226, %r815, %r8;
	shl.b32 	%r227, %r226, 2;
	add.s32 	%r228, %r7, %r227;
	mov.b32 	%r229, 0;
	st.shared.u32 	[%r228+64], %r229;
	st.shared.u32 	[%r228+68], %r229;
	st.shared.u32 	[%r228+72], %r229;
	st.shared.u32 	[%r228+76], %r229;
	st.shared.u32 	[%r228+80], %r229;
	st.shared.u32 	[%r228+84], %r229;
	st.shared.u32 	[%r228+88], %r229;
	st.shared.u32 	[%r228+92], %r229;
	add.s32 	%r815, %r815, 8;
$L__BB0_8:
	setp.eq.s32 	%p7, %r13, 0;
	@%p7 bra 	$L__BB0_14;
	and.b32  	%r16, %r213, 3;
	setp.lt.u32 	%p8, %r13, 4;
	@%p8 bra 	$L__BB0_11;
	add.s32 	%r230, %r815, %r8;
	shl.b32 	%r231, %r230, 2;
	add.s32 	%r232, %r7, %r231;
	mov.b32 	%r233, 0;
	st.shared.u32 	[%r232+64], %r233;
	st.shared.u32 	[%r232+68], %r233;
	st.shared.u32 	[%r232+72], %r233;
	st.shared.u32 	[%r232+76], %r233;
	add.s32 	%r815, %r815, 4;
$L__BB0_11:
	setp.eq.s32 	%p9, %r16, 0;
	@%p9 bra 	$L__BB0_14;
	mov.b32 	%r819, 0;
$L__BB0_13:
	.pragma "nounroll";
	add.s32 	%r235, %r815, %r8;
	shl.b32 	%r236, %r235, 2;
	add.s32 	%r237, %r7, %r236;
	mov.b32 	%r238, 0;
	st.shared.u32 	[%r237+64], %r238;
	add.s32 	%r815, %r815, 1;
	add.s32 	%r819, %r819, 1;
	setp.ne.s32 	%p10, %r819, %r16;
	@%p10 bra 	$L__BB0_13;
$L__BB0_14:
	setp.lt.u32 	%p11, %r9, 15;
	mul.lo.s32 	%r23, %r213, %r3;
	mov.b32 	%r822, 0;
	@%p11 bra 	$L__BB0_17;
	and.b32  	%r822, %r213, 2147483632;
	mov.b32 	%r821, 0;
$L__BB0_16:
	.pragma "nounroll";
	add.s32 	%r241, %r821, %r23;
	mul.wide.u32 	%rd18, %r241, 4;
	add.s64 	%rd19, %rd1, %rd18;
	ld.global.nc.f32 	%f255, [%rd19];
	add.s32 	%r242, %r821, %r8;
	shl.b32 	%r243, %r242, 2;
	add.s32 	%r245, %r218, %r243;
	st.shared.f32 	[%r245], %f255;
	ld.global.nc.f32 	%f256, [%rd19+4];
	st.shared.f32 	[%r245+4], %f256;
	ld.global.nc.f32 	%f257, [%rd19+8];
	st.shared.f32 	[%r245+8], %f257;
	ld.global.nc.f32 	%f258, [%rd19+12];
	st.shared.f32 	[%r245+12], %f258;
	ld.global.nc.f32 	%f259, [%rd19+16];
	st.shared.f32 	[%r245+16], %f259;
	ld.global.nc.f32 	%f260, [%rd19+20];
	st.shared.f32 	[%r245+20], %f260;
	ld.global.nc.f32 	%f261, [%rd19+24];
	st.shared.f32 	[%r245+24], %f261;
	ld.global.nc.f32 	%f262, [%rd19+28];
	st.shared.f32 	[%r245+28], %f262;
	ld.global.nc.f32 	%f263, [%rd19+32];
	st.shared.f32 	[%r245+32], %f263;
	ld.global.nc.f32 	%f264, [%rd19+36];
	st.shared.f32 	[%r245+36], %f264;
	ld.global.nc.f32 	%f265, [%rd19+40];
	st.shared.f32 	[%r245+40], %f265;
	ld.global.nc.f32 	%f266, [%rd19+44];
	st.shared.f32 	[%r245+44], %f266;
	ld.global.nc.f32 	%f267, [%rd19+48];
	st.shared.f32 	[%r245+48], %f267;
	ld.global.nc.f32 	%f268, [%rd19+52];
	st.shared.f32 	[%r245+52], %f268;
	ld.global.nc.f32 	%f269, [%rd19+56];
	st.shared.f32 	[%r245+56], %f269;
	ld.global.nc.f32 	%f270, [%rd19+60];
	st.shared.f32 	[%r245+60], %f270;
	add.s32 	%r821, %r821, 16;
	setp.ne.s32 	%p12, %r821, %r822;
	@%p12 bra 	$L__BB0_16;
$L__BB0_17:
	setp.eq.s32 	%p13, %r10, 0;
	@%p13 bra 	$L__BB0_26;
	and.b32  	%r30, %r213, 7;
	setp.lt.u32 	%p14, %r10, 8;
	@%p14 bra 	$L__BB0_20;
	add.s32 	%r246, %r822, %r23;
	mul.wide.u32 	%rd20, %r246, 4;
	add.s64 	%rd21, %rd1, %rd20;
	ld.global.nc.f32 	%f271, [%rd21];
	add.s32 	%r247, %r822, %r8;
	shl.b32 	%r248, %r247, 2;
	add.s32 	%r250, %r218, %r248;
	st.shared.f32 	[%r250], %f271;
	cvt.u64.u32 	%rd22, %r23;
	cvt.u64.u32 	%rd23, %r822;
	add.s64 	%rd24, %rd23, %rd22;
	shl.b64 	%rd25, %rd24, 2;
	add.s64 	%rd26, %rd1, %rd25;
	ld.global.nc.f32 	%f272, [%rd26+4];
	st.shared.f32 	[%r250+4], %f272;
	ld.global.nc.f32 	%f273, [%rd26+8];
	st.shared.f32 	[%r250+8], %f273;
	ld.global.nc.f32 	%f274, [%rd26+12];
	st.shared.f32 	[%r250+12], %f274;
	ld.global.nc.f32 	%f275, [%rd26+16];
	st.shared.f32 	[%r250+16], %f275;
	ld.global.nc.f32 	%f276, [%rd26+20];
	st.shared.f32 	[%r250+20], %f276;
	ld.global.nc.f32 	%f277, [%rd26+24];
	st.shared.f32 	[%r250+24], %f277;
	ld.global.nc.f32 	%f278, [%rd26+28];
	st.shared.f32 	[%r250+28], %f278;
	add.s32 	%r822, %r822, 8;
$L__BB0_20:
	setp.eq.s32 	%p15, %r30, 0;
	@%p15 bra 	$L__BB0_26;
	and.b32  	%r33, %r213, 3;
	setp.lt.u32 	%p16, %r30, 4;
	@%p16 bra 	$L__BB0_23;
	add.s32 	%r251, %r822, %r23;
	mul.wide.u32 	%rd27, %r251, 4;
	add.s64 	%rd28, %rd1, %rd27;
	ld.global.nc.f32 	%f279, [%rd28];
	add.s32 	%r252, %r822, %r8;
	shl.b32 	%r253, %r252, 2;
	add.s32 	%r255, %r218, %r253;
	st.shared.f32 	[%r255], %f279;
	cvt.u64.u32 	%rd29, %r23;
	cvt.u64.u32 	%rd30, %r822;
	add.s64 	%rd31, %rd30, %rd29;
	shl.b64 	%rd32, %rd31, 2;
	add.s64 	%rd33, %rd1, %rd32;
	ld.global.nc.f32 	%f280, [%rd33+4];
	st.shared.f32 	[%r255+4], %f280;
	ld.global.nc.f32 	%f281, [%rd33+8];
	st.shared.f32 	[%r255+8], %f281;
	ld.global.nc.f32 	%f282, [%rd33+12];
	st.shared.f32 	[%r255+12], %f282;
	add.s32 	%r822, %r822, 4;
$L__BB0_23:
	setp.eq.s32 	%p17, %r33, 0;
	@%p17 bra 	$L__BB0_26;
	mov.b32 	%r826, 0;
$L__BB0_25:
	.pragma "nounroll";
	add.s32 	%r257, %r822, %r23;
	mul.wide.u32 	%rd34, %r257, 4;
	add.s64 	%rd35, %rd1, %rd34;
	ld.global.nc.f32 	%f283, [%rd35];
	add.s32 	%r258, %r822, %r8;
	shl.b32 	%r259, %r258, 2;
	add.s32 	%r261, %r218, %r259;
	st.shared.f32 	[%r261], %f283;
	add.s32 	%r822, %r822, 1;
	add.s32 	%r826, %r826, 1;
	setp.ne.s32 	%p18, %r826, %r33;
	@%p18 bra 	$L__BB0_25;
$L__BB0_26:
	ld.param.u32 	%r813, [_Z13forwardKernelPKfS0_S0_Pfiiif_param_6];
	bar.sync 	0;
	setp.lt.s32 	%p19, %r813, 1;
	@%p19 bra 	$L__BB0_218;
	add.s32 	%r40, %r213, 1;
	mad.lo.s32 	%r41, %r2, %r213, %r2;
	add.s32 	%r42, %r213, -1;
	and.b32  	%r43, %r213, 7;
	add.s32 	%r44, %r43, -1;
	and.b32  	%r45, %r213, 3;
	add.s32 	%r46, %r45, -1;
	and.b32  	%r47, %r213, 2147483640;
	and.b32  	%r48, %r213, 1;
	mov.f32 	%f1235, 0fFF800000;
	mov.f32 	%f1234, 0f00000000;
	mov.b32 	%r827, 0;
$L__BB0_28:
	setp.lt.s32 	%p20, %r213, 1;
	shl.b32 	%r263, %r827, 4;
	add.s32 	%r56, %r263, %r2;
	setp.lt.s32 	%p21, %r56, %r212;
	selp.f32 	%f3, 0f3F800000, 0f00000000, %p21;
	@%p20 bra 	$L__BB0_40;
	setp.lt.u32 	%p22, %r42, 7;
	mul.lo.s32 	%r57, %r56, %r213;
	mov.b32 	%r832, 0;
	@%p22 bra 	$L__BB0_32;
	shl.b32 	%r265, %r41, 2;
	shl.b32 	%r266, %r213, 6;
	add.s32 	%r267, %r265, %r266;
	mov.u32 	%r268, sharedMemory;
	add.s32 	%r269, %r267, %r268;
	add.s32 	%r829, %r269, 92;
	shl.b32 	%r270, %r213, 7;
	add.s32 	%r271, %r265, %r270;
	add.s32 	%r272, %r271, %r268;
	add.s32 	%r828, %r272, 156;
	and.b32  	%r273, %r213, 2147483640;
	neg.s32 	%r830, %r273;
	mul.wide.u32 	%rd36, %r57, 4;
	add.s64 	%rd37, %rd2, %rd36;
	add.s64 	%rd80, %rd37, 16;
	add.s64 	%rd38, %rd3, %rd36;
	add.s64 	%rd79, %rd38, 16;
$L__BB0_31:
	.pragma "nounroll";
	ld.global.nc.f32 	%f286, [%rd79+-16];
	mul.f32 	%f287, %f3, %f286;
	st.shared.f32 	[%r829+-28], %f287;
	ld.global.nc.f32 	%f288, [%rd80+-16];
	mul.f32 	%f289, %f3, %f288;
	st.shared.f32 	[%r828+-28], %f289;
	ld.global.nc.f32 	%f290, [%rd79+-12];
	mul.f32 	%f291, %f3, %f290;
	st.shared.f32 	[%r829+-24], %f291;
	ld.global.nc.f32 	%f292, [%rd80+-12];
	mul.f32 	%f293, %f3, %f292;
	st.shared.f32 	[%r828+-24], %f293;
	ld.global.nc.f32 	%f294, [%rd79+-8];
	mul.f32 	%f295, %f3, %f294;
	st.shared.f32 	[%r829+-20], %f295;
	ld.global.nc.f32 	%f296, [%rd80+-8];
	mul.f32 	%f297, %f3, %f296;
	st.shared.f32 	[%r828+-20], %f297;
	ld.global.nc.f32 	%f298, [%rd79+-4];
	mul.f32 	%f299, %f3, %f298;
	st.shared.f32 	[%r829+-16], %f299;
	ld.global.nc.f32 	%f300, [%rd80+-4];
	mul.f32 	%f301, %f3, %f300;
	st.shared.f32 	[%r828+-16], %f301;
	ld.global.nc.f32 	%f302, [%rd79];
	mul.f32 	%f303, %f3, %f302;
	st.shared.f32 	[%r829+-12], %f303;
	ld.global.nc.f32 	%f304, [%rd80];
	mul.f32 	%f305, %f3, %f304;
	st.shared.f32 	[%r828+-12], %f305;
	ld.global.nc.f32 	%f306, [%rd79+4];
	mul.f32 	%f307, %f3, %f306;
	st.shared.f32 	[%r829+-8], %f307;
	ld.global.nc.f32 	%f308, [%rd80+4];
	mul.f32 	%f309, %f3, %f308;
	st.shared.f32 	[%r828+-8], %f309;
	ld.global.nc.f32 	%f310, [%rd79+8];
	mul.f32 	%f311, %f3, %f310;
	st.shared.f32 	[%r829+-4], %f311;
	ld.global.nc.f32 	%f312, [%rd80+8];
	mul.f32 	%f313, %f3, %f312;
	st.shared.f32 	[%r828+-4], %f313;
	ld.global.nc.f32 	%f314, [%rd79+12];
	mul.f32 	%f315, %f3, %f314;
	st.shared.f32 	[%r829], %f315;
	ld.global.nc.f32 	%f316, [%rd80+12];
	mul.f32 	%f317, %f3, %f316;
	st.shared.f32 	[%r828], %f317;
	add.s32 	%r830, %r830, 8;
	add.s64 	%rd80, %rd80, 32;
	add.s64 	%rd79, %rd79, 32;
	add.s32 	%r829, %r829, 32;
	add.s32 	%r828, %r828, 32;
	setp.ne.s32 	%p23, %r830, 0;
	mov.u32 	%r832, %r47;
	@%p23 bra 	$L__BB0_31;
$L__BB0_32:
	setp.eq.s32 	%p24, %r43, 0;
	@%p24 bra 	$L__BB0_40;
	setp.lt.u32 	%p25, %r44, 3;
	@%p25 bra 	$L__BB0_35;
	add.s32 	%r274, %r832, %r57;
	mul.wide.u32 	%rd39, %r274, 4;
	add.s64 	%rd40, %rd3, %rd39;
	ld.global.nc.f32 	%f318, [%rd40];
	mul.f32 	%f319, %f3, %f318;
	add.s32 	%r275, %r832, %r41;
	shl.b32 	%r276, %r275, 2;
	add.s32 	%r277, %r4, %r276;
	st.shared.f32 	[%r277+64], %f319;
	add.s64 	%rd41, %rd2, %rd39;
	ld.global.nc.f32 	%f320, [%rd41];
	mul.f32 	%f321, %f3, %f320;
	add.s32 	%r278, %r6, %r276;
	st.shared.f32 	[%r278+64], %f321;
	cvt.u64.u32 	%rd42, %r57;
	cvt.u64.u32 	%rd43, %r832;
	add.s64 	%rd44, %rd43, %rd42;
	shl.b64 	%rd45, %rd44, 2;
	add.s64 	%rd46, %rd3, %rd45;
	ld.global.nc.f32 	%f322, [%rd46+4];
	mul.f32 	%f323, %f3, %f322;
	st.shared.f32 	[%r277+68], %f323;
	add.s64 	%rd47, %rd2, %rd45;
	ld.global.nc.f32 	%f324, [%rd47+4];
	mul.f32 	%f325, %f3, %f324;
	st.shared.f32 	[%r278+68], %f325;
	ld.global.nc.f32 	%f326, [%rd46+8];
	mul.f32 	%f327, %f3, %f326;
	st.shared.f32 	[%r277+72], %f327;
	ld.global.nc.f32 	%f328, [%rd47+8];
	mul.f32 	%f329, %f3, %f328;
	st.shared.f32 	[%r278+72], %f329;
	ld.global.nc.f32 	%f330, [%rd46+12];
	mul.f32 	%f331, %f3, %f330;
	st.shared.f32 	[%r277+76], %f331;
	ld.global.nc.f32 	%f332, [%rd47+12];
	mul.f32 	%f333, %f3, %f332;
	st.shared.f32 	[%r278+76], %f333;
	add.s32 	%r832, %r832, 4;
$L__BB0_35:
	setp.eq.s32 	%p26, %r45, 0;
	@%p26 bra 	$L__BB0_40;
	setp.eq.s32 	%p27, %r46, 0;
	@%p27 bra 	$L__BB0_38;
	add.s32 	%r279, %r832, %r57;
	mul.wide.u32 	%rd48, %r279, 4;
	add.s64 	%rd49, %rd3, %rd48;
	ld.global.nc.f32 	%f334, [%rd49];
	mul.f32 	%f335, %f3, %f334;
	add.s32 	%r280, %r832, %r41;
	shl.b32 	%r281, %r280, 2;
	add.s32 	%r282, %r4, %r281;
	st.shared.f32 	[%r282+64], %f335;
	add.s64 	%rd50, %rd2, %rd48;
	ld.global.nc.f32 	%f336, [%rd50];
	mul.f32 	%f337, %f3, %f336;
	add.s32 	%r283, %r6, %r281;
	st.shared.f32 	[%r283+64], %f337;
	cvt.u64.u32 	%rd51, %r57;
	cvt.u64.u32 	%rd52, %r832;
	add.s64 	%rd53, %rd52, %rd51;
	shl.b64 	%rd54, %rd53, 2;
	add.s64 	%rd55, %rd3, %rd54;
	ld.global.nc.f32 	%f338, [%rd55+4];
	mul.f32 	%f339, %f3, %f338;
	st.shared.f32 	[%r282+68], %f339;
	add.s64 	%rd56, %rd2, %rd54;
	ld.global.nc.f32 	%f340, [%rd56+4];
	mul.f32 	%f341, %f3, %f340;
	st.shared.f32 	[%r283+68], %f341;
	add.s32 	%r832, %r832, 2;
$L__BB0_38:
	setp.eq.s32 	%p28, %r48, 0;
	@%p28 bra 	$L__BB0_40;
	add.s32 	%r284, %r832, %r57;
	mul.wide.u32 	%rd57, %r284, 4;
	add.s64 	%rd58, %rd3, %rd57;
	ld.global.nc.f32 	%f342, [%rd58];
	mul.f32 	%f343, %f3, %f342;
	add.s32 	%r285, %r832, %r41;
	shl.b32 	%r286, %r285, 2;
	add.s32 	%r287, %r4, %r286;
	st.shared.f32 	[%r287+64], %f343;
	add.s64 	%rd59, %rd2, %rd57;
	ld.global.nc.f32 	%f344, [%rd59];
	mul.f32 	%f345, %f3, %f344;
	add.s32 	%r288, %r6, %r286;
	st.shared.f32 	[%r288+64], %f345;
$L__BB0_40:
	setp.lt.s32 	%p29, %r213, 1;
	bar.sync 	0;
	shl.b32 	%r289, %r213, 6;
	add.s32 	%r290, %r7, %r289;
	shl.b32 	%r291, %r2, 6;
	add.s32 	%r292, %r290, %r291;
	add.s32 	%r72, %r292, 64;
	@%p29 bra 	$L__BB0_231;
	setp.lt.u32 	%p30, %r42, 7;
	mov.f32 	%f1363, 0f00000000;
	mov.b32 	%r896, 0;
	@%p30 bra 	$L__BB0_44;
	mov.f32 	%f1363, 0f00000000;
	mov.b32 	%r834, 0;
$L__BB0_43:
	.pragma "nounroll";
	add.s32 	%r295, %r834, %r41;
	shl.b32 	%r296, %r295, 2;
	mov.u32 	%r297, sharedMemory;
	add.s32 	%r298, %r297, %r296;
	ld.shared.f32 	%f349, [%r298];
	shl.b32 	%r299, %r834, 2;
	add.s32 	%r300, %r4, %r299;
	ld.shared.v4.f32 	{%f350, %f351, %f352, %f353}, [%r300+64];
	fma.rn.f32 	%f354, %f349, %f350, %f1363;
	ld.shared.f32 	%f355, [%r298+4];
	fma.rn.f32 	%f356, %f355, %f351, %f354;
	ld.shared.f32 	%f357, [%r298+8];
	fma.rn.f32 	%f358, %f357, %f352, %f356;
	ld.shared.f32 	%f359, [%r298+12];
	fma.rn.f32 	%f360, %f359, %f353, %f358;
	ld.shared.f32 	%f361, [%r298+16];
	ld.shared.v4.f32 	{%f362, %f363, %f364, %f365}, [%r300+80];
	fma.rn.f32 	%f366, %f361, %f362, %f360;
	ld.shared.f32 	%f367, [%r298+20];
	fma.rn.f32 	%f368, %f367, %f363, %f366;
	ld.shared.f32 	%f369, [%r298+24];
	fma.rn.f32 	%f370, %f369, %f364, %f368;
	ld.shared.f32 	%f371, [%r298+28];
	fma.rn.f32 	%f1363, %f371, %f365, %f370;
	add.s32 	%r834, %r834, 8;
	setp.eq.s32 	%p31, %r834, %r47;
	mov.u32 	%r896, %r47;
	@%p31 bra 	$L__BB0_44;
	bra.uni 	$L__BB0_43;
$L__BB0_44:
	setp.eq.s32 	%p32, %r43, 0;
	@%p32 bra 	$L__BB0_52;
	setp.lt.u32 	%p33, %r44, 3;
	@%p33 bra 	$L__BB0_47;
	add.s32 	%r301, %r896, %r41;
	shl.b32 	%r302, %r301, 2;
	mov.u32 	%r303, sharedMemory;
	add.s32 	%r304, %r303, %r302;
	ld.shared.f32 	%f373, [%r304];
	shl.b32 	%r305, %r896, 2;
	add.s32 	%r306, %r4, %r305;
	ld.shared.f32 	%f374, [%r306+64];
	fma.rn.f32 	%f375, %f373, %f374, %f1363;
	ld.shared.f32 	%f376, [%r304+4];
	ld.shared.f32 	%f377, [%r306+68];
	fma.rn.f32 	%f378, %f376, %f377, %f375;
	ld.shared.f32 	%f379, [%r304+8];
	ld.shared.f32 	%f380, [%r306+72];
	fma.rn.f32 	%f381, %f379, %f380, %f378;
	ld.shared.f32 	%f382, [%r304+12];
	ld.shared.f32 	%f383, [%r306+76];
	fma.rn.f32 	%f1363, %f382, %f383, %f381;
	add.s32 	%r896, %r896, 4;
$L__BB0_47:
	setp.eq.s32 	%p34, %r45, 0;
	@%p34 bra 	$L__BB0_52;
	setp.eq.s32 	%p35, %r46, 0;
	@%p35 bra 	$L__BB0_50;
	add.s32 	%r307, %r896, %r41;
	shl.b32 	%r308, %r307, 2;
	mov.u32 	%r309, sharedMemory;
	add.s32 	%r310, %r309, %r308;
	ld.shared.f32 	%f385, [%r310];
	shl.b32 	%r311, %r896, 2;
	add.s32 	%r312, %r4, %r311;
	ld.shared.f32 	%f386, [%r312+64];
	fma.rn.f32 	%f387, %f385, %f386, %f1363;
	ld.shared.f32 	%f388, [%r310+4];
	ld.shared.f32 	%f389, [%r312+68];
	fma.rn.f32 	%f1363, %f388, %f389, %f387;
	add.s32 	%r896, %r896, 2;
$L__BB0_50:
	setp.eq.s32 	%p36, %r48, 0;
	@%p36 bra 	$L__BB0_52;
	add.s32 	%r313, %r896, %r41;
	shl.b32 	%r314, %r313, 2;
	mov.u32 	%r315, sharedMemory;
	add.s32 	%r316, %r315, %r314;
	ld.shared.f32 	%f390, [%r316];
	shl.b32 	%r317, %r896, 2;
	add.s32 	%r318, %r4, %r317;
	ld.shared.f32 	%f391, [%r318+64];
	fma.rn.f32 	%f1363, %f390, %f391, %f1363;
$L__BB0_52:
	setp.lt.u32 	%p37, %r42, 7;
	mul.f32 	%f227, %f254, %f1363;
	st.shared.f32 	[%r72+64], %f227;
	mov.f32 	%f1244, 0f00000000;
	mov.b32 	%r837, 0;
	@%p37 bra 	$L__BB0_55;
	mov.f32 	%f1244, 0f00000000;
	mov.b32 	%r835, 0;
$L__BB0_54:
	.pragma "nounroll";
	add.s32 	%r321, %r835, %r41;
	shl.b32 	%r322, %r321, 2;
	mov.u32 	%r323, sharedMemory;
	add.s32 	%r324, %r323, %r322;
	ld.shared.f32 	%f395, [%r324];
	add.s32 	%r325, %r835, %r213;
	shl.b32 	%r326, %r325, 2;
	add.s32 	%r327, %r5, %r326;
	ld.shared.f32 	%f396, [%r327+4];
	fma.rn.f32 	%f397, %f395, %f396, %f1244;
	ld.shared.f32 	%f398, [%r324+4];
	ld.shared.f32 	%f399, [%r327+8];
	fma.rn.f32 	%f400, %f398, %f399, %f397;
	ld.shared.f32 	%f401, [%r324+8];
	ld.shared.f32 	%f402, [%r327+12];
	fma.rn.f32 	%f403, %f401, %f402, %f400;
	ld.shared.f32 	%f404, [%r324+12];
	ld.shared.f32 	%f405, [%r327+16];
	fma.rn.f32 	%f406, %f404, %f405, %f403;
	ld.shared.f32 	%f407, [%r324+16];
	ld.shared.f32 	%f408, [%r327+20];
	fma.rn.f32 	%f409, %f407, %f408, %f406;
	ld.shared.f32 	%f410, [%r324+20];
	ld.shared.f32 	%f411, [%r327+24];
	fma.rn.f32 	%f412, %f410, %f411, %f409;
	ld.shared.f32 	%f413, [%r324+24];
	ld.shared.f32 	%f414, [%r327+28];
	fma.rn.f32 	%f415, %f413, %f414, %f412;
	ld.shared.f32 	%f416, [%r324+28];
	ld.shared.f32 	%f417, [%r327+32];
	fma.rn.f32 	%f1244, %f416, %f417, %f415;
	add.s32 	%r835, %r835, 8;
	setp.ne.s32 	%p38, %r835, %r47;
	mov.u32 	%r837, %r47;
	@%p38 bra 	$L__BB0_54;
$L__BB0_55:
	setp.eq.s32 	%p39, %r43, 0;
	@%p39 bra 	$L__BB0_63;
	setp.lt.u32 	%p40, %r44, 3;
	@%p40 bra 	$L__BB0_58;
	add.s32 	%r328, %r837, %r41;
	shl.b32 	%r329, %r328, 2;
	mov.u32 	%r330, sharedMemory;
	add.s32 	%r331, %r330, %r329;
	ld.shared.f32 	%f419, [%r331];
	add.s32 	%r332, %r837, %r213;
	shl.b32 	%r333, %r332, 2;
	add.s32 	%r334, %r5, %r333;
	ld.shared.f32 	%f420, [%r334+4];
	fma.rn.f32 	%f421, %f419, %f420, %f1244;
	ld.shared.f32 	%f422, [%r331+4];
	ld.shared.f32 	%f423, [%r334+8];
	fma.rn.f32 	%f424, %f422, %f423, %f421;
	ld.shared.f32 	%f425, [%r331+8];
	ld.shared.f32 	%f426, [%r334+12];
	fma.rn.f32 	%f427, %f425, %f426, %f424;
	ld.shared.f32 	%f428, [%r331+12];
	ld.shared.f32 	%f429, [%r334+16];
	fma.rn.f32 	%f1244, %f428, %f429, %f427;
	add.s32 	%r837, %r837, 4;
$L__BB0_58:
	setp.eq.s32 	%p41, %r45, 0;
	@%p41 bra 	$L__BB0_63;
	setp.eq.s32 	%p42, %r46, 0;
	@%p42 bra 	$L__BB0_61;
	add.s32 	%r335, %r837, %r41;
	shl.b32 	%r336, %r335, 2;
	mov.u32 	%r337, sharedMemory;
	add.s32 	%r338, %r337, %r336;
	ld.shared.f32 	%f431, [%r338];
	add.s32 	%r339, %r837, %r213;
	shl.b32 	%r340, %r339, 2;
	add.s32 	%r341, %r5, %r340;
	ld.shared.f32 	%f432, [%r341+4];
	fma.rn.f32 	%f433, %f431, %f432, %f1244;
	ld.shared.f32 	%f434, [%r338+4];
	ld.shared.f32 	%f435, [%r341+8];
	fma.rn.f32 	%f1244, %f434, %f435, %f433;
	add.s32 	%r837, %r837, 2;
$L__BB0_61:
	setp.eq.s32 	%p43, %r48, 0;
	@%p43 bra 	$L__BB0_63;
	add.s32 	%r342, %r837, %r41;
	shl.b32 	%r343, %r342, 2;
	mov.u32 	%r344, sharedMemory;
	add.s32 	%r345, %r344, %r343;
	ld.shared.f32 	%f436, [%r345];
	add.s32 	%r346, %r837, %r213;
	shl.b32 	%r347, %r346, 2;
	add.s32 	%r348, %r5, %r347;
	ld.shared.f32 	%f437, [%r348+4];
	fma.rn.f32 	%f1244, %f436, %f437, %f1244;
$L__BB0_63:
	setp.lt.u32 	%p44, %r42, 7;
	mul.f32 	%f440, %f254, %f1244;
	st.shared.f32 	[%r72+68], %f440;
	max.f32 	%f441, %f227, 0fFF800000;
	max.f32 	%f18, %f440, %f441;
	shl.b32 	%r82, %r40, 1;
	mov.f32 	%f1252, 0f00000000;
	mov.b32 	%r841, 0;
	@%p44 bra 	$L__BB0_66;
	mov.f32 	%f1252, 0f00000000;
	mov.b32 	%r839, 0;
$L__BB0_65:
	.pragma "nounroll";
	add.s32 	%r351, %r839, %r41;
	shl.b32 	%r352, %r351, 2;
	mov.u32 	%r353, sharedMemory;
	add.s32 	%r354, %r353, %r352;
	ld.shared.f32 	%f443, [%r354];
	add.s32 	%r355, %r839, %r82;
	shl.b32 	%r356, %r355, 2;
	add.s32 	%r357, %r4, %r356;
	ld.shared.v2.f32 	{%f444, %f445}, [%r357+64];
	fma.rn.f32 	%f446, %f443, %f444, %f1252;
	ld.shared.f32 	%f447, [%r354+4];
	fma.rn.f32 	%f448, %f447, %f445, %f446;
	ld.shared.f32 	%f449, [%r354+8];
	ld.shared.v2.f32 	{%f450, %f451}, [%r357+72];
	fma.rn.f32 	%f452, %f449, %f450, %f448;
	ld.shared.f32 	%f453, [%r354+12];
	fma.rn.f32 	%f454, %f453, %f451, %f452;
	ld.shared.f32 	%f455, [%r354+16];
	ld.shared.v2.f32 	{%f456, %f457}, [%r357+80];
	fma.rn.f32 	%f458, %f455, %f456, %f454;
	ld.shared.f32 	%f459, [%r354+20];
	fma.rn.f32 	%f460, %f459, %f457, %f458;
	ld.shared.f32 	%f461, [%r354+24];
	ld.shared.v2.f32 	{%f462, %f463}, [%r357+88];
	fma.rn.f32 	%f464, %f461, %f462, %f460;
	ld.shared.f32 	%f465, [%r354+28];
	fma.rn.f32 	%f1252, %f465, %f463, %f464;
	add.s32 	%r839, %r839, 8;
	setp.ne.s32 	%p45, %r839, %r47;
	mov.u32 	%r841, %r47;
	@%p45 bra 	$L__BB0_65;
$L__BB0_66:
	setp.eq.s32 	%p46, %r43, 0;
	@%p46 bra 	$L__BB0_74;
	setp.lt.u32 	%p47, %r44, 3;
	@%p47 bra 	$L__BB0_69;
	add.s32 	%r358, %r841, %r41;
	shl.b32 	%r359, %r358, 2;
	mov.u32 	%r360, sharedMemory;
	add.s32 	%r361, %r360, %r359;
	ld.shared.f32 	%f467, [%r361];
	add.s32 	%r362, %r841, %r82;
	shl.b32 	%r363, %r362, 2;
	add.s32 	%r364, %r4, %r363;
	ld.shared.f32 	%f468, [%r364+64];
	fma.rn.f32 	%f469, %f467, %f468, %f1252;
	ld.shared.f32 	%f470, [%r361+4];
	ld.shared.f32 	%f471, [%r364+68];
	fma.rn.f32 	%f472, %f470, %f471, %f469;
	ld.shared.f32 	%f473, [%r361+8];
	ld.shared.f32 	%f474, [%r364+72];
	fma.rn.f32 	%f475, %f473, %f474, %f472;
	ld.shared.f32 	%f476, [%r361+12];
	ld.shared.f32 	%f477, [%r364+76];
	fma.rn.f32 	%f1252, %f476, %f477, %f475;
	add.s32 	%r841, %r841, 4;
$L__BB0_69:
	setp.eq.s32 	%p48, %r45, 0;
	@%p48 bra 	$L__BB0_74;
	setp.eq.s32 	%p49, %r46, 0;
	@%p49 bra 	$L__BB0_72;
	add.s32 	%r365, %r841, %r41;
	shl.b32 	%r366, %r365, 2;
	mov.u32 	%r367, sharedMemory;
	add.s32 	%r368, %r367, %r366;
	ld.shared.f32 	%f479, [%r368];
	add.s32 	%r369, %r841, %r82;
	shl.b32 	%r370, %r369, 2;
	add.s32 	%r371, %r4, %r370;
	ld.shared.f32 	%f480, [%r371+64];
	fma.rn.f32 	%f481, %f479, %f480, %f1252;
	ld.shared.f32 	%f482, [%r368+4];
	ld.shared.f32 	%f483, [%r371+68];
	fma.rn.f32 	%f1252, %f482, %f483, %f481;
	add.s32 	%r841, %r841, 2;
$L__BB0_72:
	setp.eq.s32 	%p50, %r48, 0;
	@%p50 bra 	$L__BB0_74;
	add.s32 	%r372, %r841, %r41;
	shl.b32 	%r373, %r372, 2;
	mov.u32 	%r374, sharedMemory;
	add.s32 	%r375, %r374, %r373;
	ld.shared.f32 	%f484, [%r375];
	add.s32 	%r376, %r841, %r82;
	shl.b32 	%r377, %r376, 2;
	add.s32 	%r378, %r4, %r377;
	ld.shared.f32 	%f485, [%r378+64];
	fma.rn.f32 	%f1252, %f484, %f485, %f1252;
$L__BB0_74:
	setp.lt.u32 	%p51, %r42, 7;
	mul.f32 	%f488, %f254, %f1252;
	st.shared.f32 	[%r72+72], %f488;
	max.f32 	%f31, %f488, %f18;
	mul.lo.s32 	%r90, %r40, 3;
	mov.f32 	%f1260, 0f00000000;
	mov.b32 	%r845, 0;
	@%p51 bra 	$L__BB0_77;
	mov.f32 	%f1260, 0f00000000;
	mov.b32 	%r843, 0;
$L__BB0_76:
	.pragma "nounroll";
	add.s32 	%r381, %r843, %r41;
	shl.b32 	%r382, %r381, 2;
	mov.u32 	%r383, sharedMemory;
	add.s32 	%r384, %r383, %r382;
	ld.shared.f32 	%f490, [%r384];
	add.s32 	%r385, %r843, %r90;
	shl.b32 	%r386, %r385, 2;
	add.s32 	%r387, %r4, %r386;
	ld.shared.f32 	%f491, [%r387+64];
	fma.rn.f32 	%f492, %f490, %f491, %f1260;
	ld.shared.f32 	%f493, [%r384+4];
	ld.shared.f32 	%f494, [%r387+68];
	fma.rn.f32 	%f495, %f493, %f494, %f492;
	ld.shared.f32 	%f496, [%r384+8];
	ld.shared.f32 	%f497, [%r387+72];
	fma.rn.f32 	%f498, %f496, %f497, %f495;
	ld.shared.f32 	%f499, [%r384+12];
	ld.shared.f32 	%f500, [%r387+76];
	fma.rn.f32 	%f501, %f499, %f500, %f498;
	ld.shared.f32 	%f502, [%r384+16];
	ld.shared.f32 	%f503, [%r387+80];
	fma.rn.f32 	%f504, %f502, %f503, %f501;
	ld.shared.f32 	%f505, [%r384+20];
	ld.shared.f32 	%f506, [%r387+84];
	fma.rn.f32 	%f507, %f505, %f506, %f504;
	ld.shared.f32 	%f508, [%r384+24];
	ld.shared.f32 	%f509, [%r387+88];
	fma.rn.f32 	%f510, %f508, %f509, %f507;
	ld.shared.f32 	%f511, [%r384+28];
	ld.shared.f32 	%f512, [%r387+92];
	fma.rn.f32 	%f1260, %f511, %f512, %f510;
	add.s32 	%r843, %r843, 8;
	setp.ne.s32 	%p52, %r843, %r47;
	mov.u32 	%r845, %r47;
	@%p52 bra 	$L__BB0_76;
$L__BB0_77:
	setp.eq.s32 	%p53, %r43, 0;
	@%p53 bra 	$L__BB0_85;
	setp.lt.u32 	%p54, %r44, 3;
	@%p54 bra 	$L__BB0_80;
	add.s32 	%r388, %r845, %r41;
	shl.b32 	%r389, %r388, 2;
	mov.u32 	%r390, sharedMemory;
	add.s32 	%r391, %r390, %r389;
	ld.shared.f32 	%f514, [%r391];
	add.s32 	%r392, %r845, %r90;
	shl.b32 	%r393, %r392, 2;
	add.s32 	%r394, %r4, %r393;
	ld.shared.f32 	%f515, [%r394+64];
	fma.rn.f32 	%f516, %f514, %f515, %f1260;
	ld.shared.f32 	%f517, [%r391+4];
	ld.shared.f32 	%f518, [%r394+68];
	fma.rn.f32 	%f519, %f517, %f518, %f516;
	ld.shared.f32 	%f520, [%r391+8];
	ld.shared.f32 	%f521, [%r394+72];
	fma.rn.f32 	%f522, %f520, %f521, %f519;
	ld.shared.f32 	%f523, [%r391+12];
	ld.shared.f32 	%f524, [%r394+76];
	fma.rn.f32 	%f1260, %f523, %f524, %f522;
	add.s32 	%r845, %r845, 4;
$L__BB0_80:
	setp.eq.s32 	%p55, %r45, 0;
	@%p55 bra 	$L__BB0_85;
	setp.eq.s32 	%p56, %r46, 0;
	@%p56 bra 	$L__BB0_83;
	add.s32 	%r395, %r845, %r41;
	shl.b32 	%r396, %r395, 2;
	mov.u32 	%r397, sharedMemory;
	add.s32 	%r398, %r397, %r396;
	ld.shared.f32 	%f526, [%r398];
	add.s32 	%r399, %r845, %r90;
	shl.b32 	%r400, %r399, 2;
	add.s32 	%r401, %r4, %r400;
	ld.shared.f32 	%f527, [%r401+64];
	fma.rn.f32 	%f528, %f526, %f527, %f1260;
	ld.shared.f32 	%f529, [%r398+4];
	ld.shared.f32 	%f530, [%r401+68];
	fma.rn.f32 	%f1260, %f529, %f530, %f528;
	add.s32 	%r845, %r845, 2;
$L__BB0_83:
	setp.eq.s32 	%p57, %r48, 0;
	@%p57 bra 	$L__BB0_85;
	add.s32 	%r402, %r845, %r41;
	shl.b32 	%r403, %r402, 2;
	mov.u32 	%r404, sharedMemory;
	add.s32 	%r405, %r404, %r403;
	ld.shared.f32 	%f531, [%r405];
	add.s32 	%r406, %r845, %r90;
	shl.b32 	%r407, %r406, 2;
	add.s32 	%r408, %r4, %r407;
	ld.shared.f32 	%f532, [%r408+64];
	fma.rn.f32 	%f1260, %f531, %f532, %f1260;
$L__BB0_85:
	setp.lt.u32 	%p58, %r42, 7;
	mul.f32 	%f535, %f254, %f1260;
	st.shared.f32 	[%r72+76], %f535;
	max.f32 	%f44, %f535, %f31;
	shl.b32 	%r98, %r40, 2;
	mov.f32 	%f1268, 0f00000000;
	mov.b32 	%r849, 0;
	@%p58 bra 	$L__BB0_88;
	mov.f32 	%f1268, 0f00000000;
	mov.b32 	%r847, 0;
$L__BB0_87:
	.pragma "nounroll";
	add.s32 	%r411, %r847, %r41;
	shl.b32 	%r412, %r411, 2;
	mov.u32 	%r413, sharedMemory;
	add.s32 	%r414, %r413, %r412;
	ld.shared.f32 	%f537, [%r414];
	add.s32 	%r415, %r847, %r98;
	shl.b32 	%r416, %r415, 2;
	add.s32 	%r417, %r4, %r416;
	ld.shared.v4.f32 	{%f538, %f539, %f540, %f541}, [%r417+64];
	fma.rn.f32 	%f542, %f537, %f538, %f1268;
	ld.shared.f32 	%f543, [%r414+4];
	fma.rn.f32 	%f544, %f543, %f539, %f542;
	ld.shared.f32 	%f545, [%r414+8];
	fma.rn.f32 	%f546, %f545, %f540, %f544;
	ld.shared.f32 	%f547, [%r414+12];
	fma.rn.f32 	%f548, %f547, %f541, %f546;
	ld.shared.f32 	%f549, [%r414+16];
	ld.shared.v4.f32 	{%f550, %f551, %f552, %f553}, [%r417+80];
	fma.rn.f32 	%f554, %f549, %f550, %f548;
	ld.shared.f32 	%f555, [%r414+20];
	fma.rn.f32 	%f556, %f555, %f551, %f554;
	ld.shared.f32 	%f557, [%r414+24];
	fma.rn.f32 	%f558, %f557, %f552, %f556;
	ld.shared.f32 	%f559, [%r414+28];
	fma.rn.f32 	%f1268, %f559, %f553, %f558;
	add.s32 	%r847, %r847, 8;
	setp.ne.s32 	%p59, %r847, %r47;
	mov.u32 	%r849, %r47;
	@%p59 bra 	$L__BB0_87;
$L__BB0_88:
	setp.eq.s32 	%p60, %r43, 0;
	@%p60 bra 	$L__BB0_96;
	setp.lt.u32 	%p61, %r44, 3;
	@%p61 bra 	$L__BB0_91;
	add.s32 	%r418, %r849, %r41;
	shl.b32 	%r419, %r418, 2;
	mov.u32 	%r420, sharedMemory;
	add.s32 	%r421, %r420, %r419;
	ld.shared.f32 	%f561, [%r421];
	add.s32 	%r422, %r849, %r98;
	shl.b32 	%r423, %r422, 2;
	add.s32 	%r424, %r4, %r423;
	ld.shared.f32 	%f562, [%r424+64];
	fma.rn.f32 	%f563, %f561, %f562, %f1268;
	ld.shared.f32 	%f564, [%r421+4];
	ld.shared.f32 	%f565, [%r424+68];
	fma.rn.f32 	%f566, %f564, %f565, %f563;
	ld.shared.f32 	%f567, [%r421+8];
	ld.shared.f32 	%f568, [%r424+72];
	fma.rn.f32 	%f569, %f567, %f568, %f566;
	ld.shared.f32 	%f570, [%r421+12];
	ld.shared.f32 	%f571, [%r424+76];
	fma.rn.f32 	%f1268, %f570, %f571, %f569;
	add.s32 	%r849, %r849, 4;
$L__BB0_91:
	setp.eq.s32 	%p62, %r45, 0;
	@%p62 bra 	$L__BB0_96;
	setp.eq.s32 	%p63, %r46, 0;
	@%p63 bra 	$L__BB0_94;
	add.s32 	%r425, %r849, %r41;
	shl.b32 	%r426, %r425, 2;
	mov.u32 	%r427, sharedMemory;
	add.s32 	%r428, %r427, %r426;
	ld.shared.f32 	%f573, [%r428];
	add.s32 	%r429, %r849, %r98;
	shl.b32 	%r430, %r429, 2;
	add.s32 	%r431, %r4, %r430;
	ld.shared.f32 	%f574, [%r431+64];
	fma.rn.f32 	%f575, %f573, %f574, %f1268;
	ld.shared.f32 	%f576, [%r428+4];
	ld.shared.f32 	%f577, [%r431+68];
	fma.rn.f32 	%f1268, %f576, %f577, %f575;
	add.s32 	%r849, %r849, 2;
$L__BB0_94:
	setp.eq.s32 	%p64, %r48, 0;
	@%p64 bra 	$L__BB0_96;
	add.s32 	%r432, %r849, %r41;
	shl.b32 	%r433, %r432, 2;
	mov.u32 	%r434, sharedMemory;
	add.s32 	%r435, %r434, %r433;
	ld.shared.f32 	%f578, [%r435];
	add.s32 	%r436, %r849, %r98;
	shl.b32 	%r437, %r436, 2;
	add.s32 	%r438, %r4, %r437;
	ld.shared.f32 	%f579, [%r438+64];
	fma.rn.f32 	%f1268, %f578, %f579, %f1268;
$L__BB0_96:
	setp.lt.u32 	%p65, %r42, 7;
	mul.f32 	%f582, %f254, %f1268;
	st.shared.f32 	[%r72+80], %f582;
	max.f32 	%f57, %f582, %f44;
	mul.lo.s32 	%r106, %r40, 5;
	mov.f32 	%f1276, 0f00000000;
	mov.b32 	%r853, 0;
	@%p65 bra 	$L__BB0_99;
	mov.f32 	%f1276, 0f00000000;
	mov.b32 	%r851, 0;
$L__BB0_98:
	.pragma "nounroll";
	add.s32 	%r441, %r851, %r41;
	shl.b32 	%r442, %r441, 2;
	mov.u32 	%r443, sharedMemory;
	add.s32 	%r444, %r443, %r442;
	ld.shared.f32 	%f584, [%r444];
	add.s32 	%r445, %r851, %r106;
	shl.b32 	%r446, %r445, 2;
	add.s32 	%r447, %r4, %r446;
	ld.shared.f32 	%f585, [%r447+64];
	fma.rn.f32 	%f586, %f584, %f585, %f1276;
	ld.shared.f32 	%f587, [%r444+4];
	ld.shared.f32 	%f588, [%r447+68];
	fma.rn.f32 	%f589, %f587, %f588, %f586;
	ld.shared.f32 	%f590, [%r444+8];
	ld.shared.f32 	%f591, [%r447+72];
	fma.rn.f32 	%f592, %f590, %f591, %f589;
	ld.shared.f32 	%f593, [%r444+12];
	ld.shared.f32 	%f594, [%r447+76];
	fma.rn.f32 	%f595, %f593, %f594, %f592;
	ld.shared.f32 	%f596, [%r444+16];
	ld.shared.f32 	%f597, [%r447+80];
	fma.rn.f32 	%f598, %f596, %f597, %f595;
	ld.shared.f32 	%f599, [%r444+20];
	ld.shared.f32 	%f600, [%r447+84];
	fma.rn.f32 	%f601, %f599, %f600, %f598;
	ld.shared.f32 	%f602, [%r444+24];
	ld.shared.f32 	%f603, [%r447+88];
	fma.rn.f32 	%f604, %f602, %f603, %f601;
	ld.shared.f32 	%f605, [%r444+28];
	ld.shared.f32 	%f606, [%r447+92];
	fma.rn.f32 	%f1276, %f605, %f606, %f604;
	add.s32 	%r851, %r851, 8;
	setp.ne.s32 	%p66, %r851, %r47;
	mov.u32 	%r853, %r47;
	@%p66 bra 	$L__BB0_98;
$L__BB0_99:
	setp.eq.s32 	%p67, %r43, 0;
	@%p67 bra 	$L__BB0_107;
	setp.lt.u32 	%p68, %r44, 3;
	@%p68 bra 	$L__BB0_102;
	add.s32 	%r448, %r853, %r41;
	shl.b32 	%r449, %r448, 2;
	mov.u32 	%r450, sharedMemory;
	add.s32 	%r451, %r450, %r449;
	ld.shared.f32 	%f608, [%r451];
	add.s32 	%r452, %r853, %r106;
	shl.b32 	%r453, %r452, 2;
	add.s32 	%r454, %r4, %r453;
	ld.shared.f32 	%f609, [%r454+64];
	fma.rn.f32 	%f610, %f608, %f609, %f1276;
	ld.shared.f32 	%f611, [%r451+4];
	ld.shared.f32 	%f612, [%r454+68];
	fma.rn.f32 	%f613, %f611, %f612, %f610;
	ld.shared.f32 	%f614, [%r451+8];
	ld.shared.f32 	%f615, [%r454+72];
	fma.rn.f32 	%f616, %f614, %f615, %f613;
	ld.shared.f32 	%f617, [%r451+12];
	ld.shared.f32 	%f618, [%r454+76];
	fma.rn.f32 	%f1276, %f617, %f618, %f616;
	add.s32 	%r853, %r853, 4;
$L__BB0_102:
	setp.eq.s32 	%p69, %r45, 0;
	@%p69 bra 	$L__BB0_107;
	setp.eq.s32 	%p70, %r46, 0;
	@%p70 bra 	$L__BB0_105;
	add.s32 	%r455, %r853, %r41;
	shl.b32 	%r456, %r455, 2;
	mov.u32 	%r457, sharedMemory;
	add.s32 	%r458, %r457, %r456;
	ld.shared.f32 	%f620, [%r458];
	add.s32 	%r459, %r853, %r106;
	shl.b32 	%r460, %r459, 2;
	add.s32 	%r461, %r4, %r460;
	ld.shared.f32 	%f621, [%r461+64];
	fma.rn.f32 	%f622, %f620, %f621, %f1276;
	ld.shared.f32 	%f623, [%r458+4];
	ld.shared.f32 	%f624, [%r461+68];
	fma.rn.f32 	%f1276, %f623, %f624, %f622;
	add.s32 	%r853, %r853, 2;
$L__BB0_105:
	setp.eq.s32 	%p71, %r48, 0;
	@%p71 bra 	$L__BB0_107;
	add.s32 	%r462, %r853, %r41;
	shl.b32 	%r463, %r462, 2;
	mov.u32 	%r464, sharedMemory;
	add.s32 	%r465, %r464, %r463;
	ld.shared.f32 	%f625, [%r465];
	add.s32 	%r466, %r853, %r106;
	shl.b32 	%r467, %r466, 2;
	add.s32 	%r468, %r4, %r467;
	ld.shared.f32 	%f626, [%r468+64];
	fma.rn.f32 	%f1276, %f625, %f626, %f1276;
$L__BB0_107:
	setp.lt.u32 	%p72, %r42, 7;
	mul.f32 	%f629, %f254, %f1276;
	st.shared.f32 	[%r72+84], %f629;
	max.f32 	%f70, %f629, %f57;
	mul.lo.s32 	%r114, %r40, 6;
	mov.f32 	%f1284, 0f00000000;
	mov.b32 	%r857, 0;
	@%p72 bra 	$L__BB0_110;
	mov.f32 	%f1284, 0f00000000;
	mov.b32 	%r855, 0;
$L__BB0_109:
	.pragma "nounroll";
	add.s32 	%r471, %r855, %r41;
	shl.b32 	%r472, %r471, 2;
	mov.u32 	%r473, sharedMemory;
	add.s32 	%r474, %r473, %r472;
	ld.shared.f32 	%f631, [%r474];
	add.s32 	%r475, %r855, %r114;
	shl.b32 	%r476, %r475, 2;
	add.s32 	%r477, %r4, %r476;
	ld.shared.v2.f32 	{%f632, %f633}, [%r477+64];
	fma.rn.f32 	%f634, %f631, %f632, %f1284;
	ld.shared.f32 	%f635, [%r474+4];
	fma.rn.f32 	%f636, %f635, %f633, %f634;
	ld.shared.f32 	%f637, [%r474+8];
	ld.shared.v2.f32 	{%f638, %f639}, [%r477+72];
	fma.rn.f32 	%f640, %f637, %f638, %f636;
	ld.shared.f32 	%f641, [%r474+12];
	fma.rn.f32 	%f642, %f641, %f639, %f640;
	ld.shared.f32 	%f643, [%r474+16];
	ld.shared.v2.f32 	{%f644, %f645}, [%r477+80];
	fma.rn.f32 	%f646, %f643, %f644, %f642;
	ld.shared.f32 	%f647, [%r474+20];
	fma.rn.f32 	%f648, %f647, %f645, %f646;
	ld.shared.f32 	%f649, [%r474+24];
	ld.shared.v2.f32 	{%f650, %f651}, [%r477+88];
	fma.rn.f32 	%f652, %f649, %f650, %f648;
	ld.shared.f32 	%f653, [%r474+28];
	fma.rn.f32 	%f1284, %f653, %f651, %f652;
	add.s32 	%r855, %r855, 8;
	setp.ne.s32 	%p73, %r855, %r47;
	mov.u32 	%r857, %r47;
	@%p73 bra 	$L__BB0_109;
$L__BB0_110:
	setp.eq.s32 	%p74, %r43, 0;
	@%p74 bra 	$L__BB0_118;
	setp.lt.u32 	%p75, %r44, 3;
	@%p75 bra 	$L__BB0_113;
	add.s32 	%r478, %r857, %r41;
	shl.b32 	%r479, %r478, 2;
	mov.u32 	%r480, sharedMemory;
	add.s32 	%r481, %r480, %r479;
	ld.shared.f32 	%f655, [%r481];
	add.s32 	%r482, %r857, %r114;
	shl.b32 	%r483, %r482, 2;
	add.s32 	%r484, %r4, %r483;
	ld.shared.f32 	%f656, [%r484+64];
	fma.rn.f32 	%f657, %f655, %f656, %f1284;
	ld.shared.f32 	%f658, [%r481+4];
	ld.shared.f32 	%f659, [%r484+68];
	fma.rn.f32 	%f660, %f658, %f659, %f657;
	ld.shared.f32 	%f661, [%r481+8];
	ld.shared.f32 	%f662, [%r484+72];
	fma.rn.f32 	%f663, %f661, %f662, %f660;
	ld.shared.f32 	%f664, [%r481+12];
	ld.shared.f32 	%f665, [%r484+76];
	fma.rn.f32 	%f1284, %f664, %f665, %f663;
	add.s32 	%r857, %r857, 4;
$L__BB0_113:
	setp.eq.s32 	%p76, %r45, 0;
	@%p76 bra 	$L__BB0_118;
	setp.eq.s32 	%p77, %r46, 0;
	@%p77 bra 	$L__BB0_116;
	add.s32 	%r485, %r857, %r41;
	shl.b32 	%r486, %r485, 2;
	mov.u32 	%r487, sharedMemory;
	add.s32 	%r488, %r487, %r486;
	ld.shared.f32 	%f667, [%r488];
	add.s32 	%r489, %r857, %r114;
	shl.b32 	%r490, %r489, 2;
	add.s32 	%r491, %r4, %r490;
	ld.shared.f32 	%f668, [%r491+64];
	fma.rn.f32 	%f669, %f667, %f668, %f1284;
	ld.shared.f32 	%f670, [%r488+4];
	ld.shared.f32 	%f671, [%r491+68];
	fma.rn.f32 	%f1284, %f670, %f671, %f669;
	add.s32 	%r857, %r857, 2;
$L__BB0_116:
	setp.eq.s32 	%p78, %r48, 0;
	@%p78 bra 	$L__BB0_118;
	add.s32 	%r492, %r857, %r41;
	shl.b32 	%r493, %r492, 2;
	mov.u32 	%r494, sharedMemory;
	add.s32 	%r495, %r494, %r493;
	ld.shared.f32 	%f672, [%r495];
	add.s32 	%r496, %r857, %r114;
	shl.b32 	%r497, %r496, 2;
	add.s32 	%r498, %r4, %r497;
	ld.shared.f32 	%f673, [%r498+64];
	fma.rn.f32 	%f1284, %f672, %f673, %f1284;
$L__BB0_118:
	setp.lt.u32 	%p79, %r42, 7;
	mul.f32 	%f676, %f254, %f1284;
	st.shared.f32 	[%r72+88], %f676;
	max.f32 	%f83, %f676, %f70;
	mul.lo.s32 	%r122, %r40, 7;
	mov.f32 	%f1292, 0f00000000;
	mov.b32 	%r861, 0;
	@%p79 bra 	$L__BB0_121;
	mov.f32 	%f1292, 0f00000000;
	mov.b32 	%r859, 0;
$L__BB0_120:
	.pragma "nounroll";
	add.s32 	%r501, %r859, %r41;
	shl.b32 	%r502, %r501, 2;
	mov.u32 	%r503, sharedMemory;
	add.s32 	%r504, %r503, %r502;
	ld.shared.f32 	%f678, [%r504];
	add.s32 	%r505, %r859, %r122;
	shl.b32 	%r506, %r505, 2;
	add.s32 	%r507, %r4, %r506;
	ld.shared.f32 	%f679, [%r507+64];
	fma.rn.f32 	%f680, %f678, %f679, %f1292;
	ld.shared.f32 	%f681, [%r504+4];
	ld.shared.f32 	%f682, [%r507+68];
	fma.rn.f32 	%f683, %f681, %f682, %f680;
	ld.shared.f32 	%f684, [%r504+8];
	ld.shared.f32 	%f685, [%r507+72];
	fma.rn.f32 	%f686, %f684, %f685, %f683;
	ld.shared.f32 	%f687, [%r504+12];
	ld.shared.f32 	%f688, [%r507+76];
	fma.rn.f32 	%f689, %f687, %f688, %f686;
	ld.shared.f32 	%f690, [%r504+16];
	ld.shared.f32 	%f691, [%r507+80];
	fma.rn.f32 	%f692, %f690, %f691, %f689;
	ld.shared.f32 	%f693, [%r504+20];
	ld.shared.f32 	%f694, [%r507+84];
	fma.rn.f32 	%f695, %f693, %f694, %f692;
	ld.shared.f32 	%f696, [%r504+24];
	ld.shared.f32 	%f697, [%r507+88];
	fma.rn.f32 	%f698, %f696, %f697, %f695;
	ld.shared.f32 	%f699, [%r504+28];
	ld.shared.f32 	%f700, [%r507+92];
	fma.rn.f32 	%f1292, %f699, %f700, %f698;
	add.s32 	%r859, %r859, 8;
	setp.ne.s32 	%p80, %r859, %r47;
	mov.u32 	%r861, %r47;
	@%p80 bra 	$L__BB0_120;
$L__BB0_121:
	setp.eq.s32 	%p81, %r43, 0;
	@%p81 bra 	$L__BB0_129;
	setp.lt.u32 	%p82, %r44, 3;
	@%p82 bra 	$L__BB0_124;
	add.s32 	%r508, %r861, %r41;
	shl.b32 	%r509, %r508, 2;
	mov.u32 	%r510, sharedMemory;
	add.s32 	%r511, %r510, %r509;
	ld.shared.f32 	%f702, [%r511];
	add.s32 	%r512, %r861, %r122;
	shl.b32 	%r513, %r512, 2;
	add.s32 	%r514, %r4, %r513;
	ld.shared.f32 	%f703, [%r514+64];
	fma.rn.f32 	%f704, %f702, %f703, %f1292;
	ld.shared.f32 	%f705, [%r511+4];
	ld.shared.f32 	%f706, [%r514+68];
	fma.rn.f32 	%f707, %f705, %f706, %f704;
	ld.shared.f32 	%f708, [%r511+8];
	ld.shared.f32 	%f709, [%r514+72];
	fma.rn.f32 	%f710, %f708, %f709, %f707;
	ld.shared.f32 	%f711, [%r511+12];
	ld.shared.f32 	%f712, [%r514+76];
	fma.rn.f32 	%f1292, %f711, %f712, %f710;
	add.s32 	%r861, %r861, 4;
$L__BB0_124:
	setp.eq.s32 	%p83, %r45, 0;
	@%p83 bra 	$L__BB0_129;
	setp.eq.s32 	%p84, %r46, 0;
	@%p84 bra 	$L__BB0_127;
	add.s32 	%r515, %r861, %r41;
	shl.b32 	%r516, %r515, 2;
	mov.u32 	%r517, sharedMemory;
	add.s32 	%r518, %r517, %r516;
	ld.shared.f32 	%f714, [%r518];
	add.s32 	%r519, %r861, %r122;
	shl.b32 	%r520, %r519, 2;
	add.s32 	%r521, %r4, %r520;
	ld.shared.f32 	%f715, [%r521+64];
	fma.rn.f32 	%f716, %f714, %f715, %f1292;
	ld.shared.f32 	%f717, [%r518+4];
	ld.shared.f32 	%f718, [%r521+68];
	fma.rn.f32 	%f1292, %f717, %f718, %f716;
	add.s32 	%r861, %r861, 2;
$L__BB0_127:
	setp.eq.s32 	%p85, %r48, 0;
	@%p85 bra 	$L__BB0_129;
	add.s32 	%r522, %r861, %r41;
	shl.b32 	%r523, %r522, 2;
	mov.u32 	%r524, sharedMemory;
	add.s32 	%r525, %r524, %r523;
	ld.shared.f32 	%f719, [%r525];
	add.s32 	%r526, %r861, %r122;
	shl.b32 	%r527, %r526, 2;
	add.s32 	%r528, %r4, %r527;
	ld.shared.f32 	%f720, [%r528+64];
	fma.rn.f32 	%f1292, %f719, %f720, %f1292;
$L__BB0_129:
	setp.lt.u32 	%p86, %r42, 7;
	mul.f32 	%f723, %f254, %f1292;
	st.shared.f32 	[%r72+92], %f723;
	max.f32 	%f96, %f723, %f83;
	shl.b32 	%r130, %r40, 3;
	mov.f32 	%f1300, 0f00000000;
	mov.b32 	%r865, 0;
	@%p86 bra 	$L__BB0_132;
	mov.f32 	%f1300, 0f00000000;
	mov.b32 	%r863, 0;
$L__BB0_131:
	.pragma "nounroll";
	add.s32 	%r531, %r863, %r41;
	shl.b32 	%r532, %r531, 2;
	mov.u32 	%r533, sharedMemory;
	add.s32 	%r534, %r533, %r532;
	ld.shared.f32 	%f725, [%r534];
	add.s32 	%r535, %r863, %r130;
	shl.b32 	%r536, %r535, 2;
	add.s32 	%r537, %r4, %r536;
	ld.shared.v4.f32 	{%f726, %f727, %f728, %f729}, [%r537+64];
	fma.rn.f32 	%f730, %f725, %f726, %f1300;
	ld.shared.f32 	%f731, [%r534+4];
	fma.rn.f32 	%f732, %f731, %f727, %f730;
	ld.shared.f32 	%f733, [%r534+8];
	fma.rn.f32 	%f734, %f733, %f728, %f732;
	ld.shared.f32 	%f735, [%r534+12];
	fma.rn.f32 	%f736, %f735, %f729, %f734;
	ld.shared.f32 	%f737, [%r534+16];
	ld.shared.v4.f32 	{%f738, %f739, %f740, %f741}, [%r537+80];
	fma.rn.f32 	%f742, %f737, %f738, %f736;
	ld.shared.f32 	%f743, [%r534+20];
	fma.rn.f32 	%f744, %f743, %f739, %f742;
	ld.shared.f32 	%f745, [%r534+24];
	fma.rn.f32 	%f746, %f745, %f740, %f744;
	ld.shared.f32 	%f747, [%r534+28];
	fma.rn.f32 	%f1300, %f747, %f741, %f746;
	add.s32 	%r863, %r863, 8;
	setp.ne.s32 	%p87, %r863, %r47;
	mov.u32 	%r865, %r47;
	@%p87 bra 	$L__BB0_131;
$L__BB0_132:
	setp.eq.s32 	%p88, %r43, 0;
	@%p88 bra 	$L__BB0_140;
	setp.lt.u32 	%p89, %r44, 3;
	@%p89 bra 	$L__BB0_135;
	add.s32 	%r538, %r865, %r41;
	shl.b32 	%r539, %r538, 2;
	mov.u32 	%r540, sharedMemory;
	add.s32 	%r541, %r540, %r539;
	ld.shared.f32 	%f749, [%r541];
	add.s32 	%r542, %r865, %r130;
	shl.b32 	%r543, %r542, 2;
	add.s32 	%r544, %r4, %r543;
	ld.shared.f32 	%f750, [%r544+64];
	fma.rn.f32 	%f751, %f749, %f750, %f1300;
	ld.shared.f32 	%f752, [%r541+4];
	ld.shared.f32 	%f753, [%r544+68];
	fma.rn.f32 	%f754, %f752, %f753, %f751;
	ld.shared.f32 	%f755, [%r541+8];
	ld.shared.f32 	%f756, [%r544+72];
	fma.rn.f32 	%f757, %f755, %f756, %f754;
	ld.shared.f32 	%f758, [%r541+12];
	ld.shared.f32 	%f759, [%r544+76];
	fma.rn.f32 	%f1300, %f758, %f759, %f757;
	add.s32 	%r865, %r865, 4;
$L__BB0_135:
	setp.eq.s32 	%p90, %r45, 0;
	@%p90 bra 	$L__BB0_140;
	setp.eq.s32 	%p91, %r46, 0;
	@%p91 bra 	$L__BB0_138;
	add.s32 	%r545, %r865, %r41;
	shl.b32 	%r546, %r545, 2;
	mov.u32 	%r547, sharedMemory;
	add.s32 	%r548, %r547, %r546;
	ld.shared.f32 	%f761, [%r548];
	add.s32 	%r549, %r865, %r130;
	shl.b32 	%r550, %r549, 2;
	add.s32 	%r551, %r4, %r550;
	ld.shared.f32 	%f762, [%r551+64];
	fma.rn.f32 	%f763, %f761, %f762, %f1300;
	ld.shared.f32 	%f764, [%r548+4];
	ld.shared.f32 	%f765, [%r551+68];
	fma.rn.f32 	%f1300, %f764, %f765, %f763;
	add.s32 	%r865, %r865, 2;
$L__BB0_138:
	setp.eq.s32 	%p92, %r48, 0;
	@%p92 bra 	$L__BB0_140;
	add.s32 	%r552, %r865, %r41;
	shl.b32 	%r553, %r552, 2;
	mov.u32 	%r554, sharedMemory;
	add.s32 	%r555, %r554, %r553;
	ld.shared.f32 	%f766, [%r555];
	add.s32 	%r556, %r865, %r130;
	shl.b32 	%r557, %r556, 2;
	add.s32 	%r558, %r4, %r557;
	ld.shared.f32 	%f767, [%r558+64];
	fma.rn.f32 	%f1300, %f766, %f767, %f1300;
$L__BB0_140:
	setp.lt.u32 	%p93, %r42, 7;
	mul.f32 	%f770, %f254, %f1300;
	st.shared.f32 	[%r72+96], %f770;
	max.f32 	%f109, %f770, %f96;
	mul.lo.s32 	%r138, %r40, 9;
	mov.f32 	%f1308, 0f00000000;
	mov.b32 	%r869, 0;
	@%p93 bra 	$L__BB0_143;
	mov.f32 	%f1308, 0f00000000;
	mov.b32 	%r867, 0;
$L__BB0_142:
	.pragma "nounroll";
	add.s32 	%r561, %r867, %r41;
	shl.b32 	%r562, %r561, 2;
	mov.u32 	%r563, sharedMemory;
	add.s32 	%r564, %r563, %r562;
	ld.shared.f32 	%f772, [%r564];
	add.s32 	%r565, %r867, %r138;
	shl.b32 	%r566, %r565, 2;
	add.s32 	%r567, %r4, %r566;
	ld.shared.f32 	%f773, [%r567+64];
	fma.rn.f32 	%f774, %f772, %f773, %f1308;
	ld.shared.f32 	%f775, [%r564+4];
	ld.shared.f32 	%f776, [%r567+68];
	fma.rn.f32 	%f777, %f775, %f776, %f774;
	ld.shared.f32 	%f778, [%r564+8];
	ld.shared.f32 	%f779, [%r567+72];
	fma.rn.f32 	%f780, %f778, %f779, %f777;
	ld.shared.f32 	%f781, [%r564+12];
	ld.shared.f32 	%f782, [%r567+76];
	fma.rn.f32 	%f783, %f781, %f782, %f780;
	ld.shared.f32 	%f784, [%r564+16];
	ld.shared.f32 	%f785, [%r567+80];
	fma.rn.f32 	%f786, %f784, %f785, %f783;
	ld.shared.f32 	%f787, [%r564+20];
	ld.shared.f32 	%f788, [%r567+84];
	fma.rn.f32 	%f789, %f787, %f788, %f786;
	ld.shared.f32 	%f790, [%r564+24];
	ld.shared.f32 	%f791, [%r567+88];
	fma.rn.f32 	%f792, %f790, %f791, %f789;
	ld.shared.f32 	%f793, [%r564+28];
	ld.shared.f32 	%f794, [%r567+92];
	fma.rn.f32 	%f1308, %f793, %f794, %f792;
	add.s32 	%r867, %r867, 8;
	setp.ne.s32 	%p94, %r867, %r47;
	mov.u32 	%r869, %r47;
	@%p94 bra 	$L__BB0_142;
$L__BB0_143:
	setp.eq.s32 	%p95, %r43, 0;
	@%p95 bra 	$L__BB0_151;
	setp.lt.u32 	%p96, %r44, 3;
	@%p96 bra 	$L__BB0_146;
	add.s32 	%r568, %r869, %r41;
	shl.b32 	%r569, %r568, 2;
	mov.u32 	%r570, sharedMemory;
	add.s32 	%r571, %r570, %r569;
	ld.shared.f32 	%f796, [%r571];
	add.s32 	%r572, %r869, %r138;
	shl.b32 	%r573, %r572, 2;
	add.s32 	%r574, %r4, %r573;
	ld.shared.f32 	%f797, [%r574+64];
	fma.rn.f32 	%f798, %f796, %f797, %f1308;
	ld.shared.f32 	%f799, [%r571+4];
	ld.shared.f32 	%f800, [%r574+68];
	fma.rn.f32 	%f801, %f799, %f800, %f798;
	ld.shared.f32 	%f802, [%r571+8];
	ld.shared.f32 	%f803, [%r574+72];
	fma.rn.f32 	%f804, %f802, %f803, %f801;
	ld.shared.f32 	%f805, [%r571+12];
	ld.shared.f32 	%f806, [%r574+76];
	fma.rn.f32 	%f1308, %f805, %f806, %f804;
	add.s32 	%r869, %r869, 4;
$L__BB0_146:
	setp.eq.s32 	%p97, %r45, 0;
	@%p97 bra 	$L__BB0_151;
	setp.eq.s32 	%p98, %r46, 0;
	@%p98 bra 	$L__BB0_149;
	add.s32 	%r575, %r869, %r41;
	shl.b32 	%r576, %r575, 2;
	mov.u32 	%r577, sharedMemory;
	add.s32 	%r578, %r577, %r576;
	ld.shared.f32 	%f808, [%r578];
	add.s32 	%r579, %r869, %r138;
	shl.b32 	%r580, %r579, 2;
	add.s32 	%r581, %r4, %r580;
	ld.shared.f32 	%f809, [%r581+64];
	fma.rn.f32 	%f810, %f808, %f809, %f1308;
	ld.shared.f32 	%f811, [%r578+4];
	ld.shared.f32 	%f812, [%r581+68];
	fma.rn.f32 	%f1308, %f811, %f812, %f810;
	add.s32 	%r869, %r869, 2;
$L__BB0_149:
	setp.eq.s32 	%p99, %r48, 0;
	@%p99 bra 	$L__BB0_151;
	add.s32 	%r582, %r869, %r41;
	shl.b32 	%r583, %r582, 2;
	mov.u32 	%r584, sharedMemory;
	add.s32 	%r585, %r584, %r583;
	ld.shared.f32 	%f813, [%r585];
	add.s32 	%r586, %r869, %r138;
	shl.b32 	%r587, %r586, 2;
	add.s32 	%r588, %r4, %r587;
	ld.shared.f32 	%f814, [%r588+64];
	fma.rn.f32 	%f1308, %f813, %f814, %f1308;
$L__BB0_151:
	setp.lt.u32 	%p100, %r42, 7;
	mul.f32 	%f817, %f254, %f1308;
	st.shared.f32 	[%r72+100], %f817;
	max.f32 	%f122, %f817, %f109;
	mul.lo.s32 	%r146, %r40, 10;
	mov.f32 	%f1316, 0f00000000;
	mov.b32 	%r873, 0;
	@%p100 bra 	$L__BB0_154;
	mov.f32 	%f1316, 0f00000000;
	mov.b32 	%r871, 0;
$L__BB0_153:
	.pragma "nounroll";
	add.s32 	%r591, %r871, %r41;
	shl.b32 	%r592, %r591, 2;
	mov.u32 	%r593, sharedMemory;
	add.s32 	%r594, %r593, %r592;
	ld.shared.f32 	%f819, [%r594];
	add.s32 	%r595, %r871, %r146;
	shl.b32 	%r596, %r595, 2;
	add.s32 	%r597, %r4, %r596;
	ld.shared.v2.f32 	{%f820, %f821}, [%r597+64];
	fma.rn.f32 	%f822, %f819, %f820, %f1316;
	ld.shared.f32 	%f823, [%r594+4];
	fma.rn.f32 	%f824, %f823, %f821, %f822;
	ld.shared.f32 	%f825, [%r594+8];
	ld.shared.v2.f32 	{%f826, %f827}, [%r597+72];
	fma.rn.f32 	%f828, %f825, %f826, %f824;
	ld.shared.f32 	%f829, [%r594+12];
	fma.rn.f32 	%f830, %f829, %f827, %f828;
	ld.shared.f32 	%f831, [%r594+16];
	ld.shared.v2.f32 	{%f832, %f833}, [%r597+80];
	fma.rn.f32 	%f834, %f831, %f832, %f830;
	ld.shared.f32 	%f835, [%r594+20];
	fma.rn.f32 	%f836, %f835, %f833, %f834;
	ld.shared.f32 	%f837, [%r594+24];
	ld.shared.v2.f32 	{%f838, %f839}, [%r597+88];
	fma.rn.f32 	%f840, %f837, %f838, %f836;
	ld.shared.f32 	%f841, [%r594+28];
	fma.rn.f32 	%f1316, %f841, %f839, %f840;
	add.s32 	%r871, %r871, 8;
	setp.ne.s32 	%p101, %r871, %r47;
	mov.u32 	%r873, %r47;
	@%p101 bra 	$L__BB0_153;
$L__BB0_154:
	setp.eq.s32 	%p102, %r43, 0;
	@%p102 bra 	$L__BB0_162;
	setp.lt.u32 	%p103, %r44, 3;
	@%p103 bra 	$L__BB0_157;
	add.s32 	%r598, %r873, %r41;
	shl.b32 	%r599, %r598, 2;
	mov.u32 	%r600, sharedMemory;
	add.s32 	%r601, %r600, %r599;
	ld.shared.f32 	%f843, [%r601];
	add.s32 	%r602, %r873, %r146;
	shl.b32 	%r603, %r602, 2;
	add.s32 	%r604, %r4, %r603;
	ld.shared.f32 	%f844, [%r604+64];
	fma.rn.f32 	%f845, %f843, %f844, %f1316;
	ld.shared.f32 	%f846, [%r601+4];
	ld.shared.f32 	%f847, [%r604+68];
	fma.rn.f32 	%f848, %f846, %f847, %f845;
	ld.shared.f32 	%f849, [%r601+8];
	ld.shared.f32 	%f850, [%r604+72];
	fma.rn.f32 	%f851, %f849, %f850, %f848;
	ld.shared.f32 	%f852, [%r601+12];
	ld.shared.f32 	%f853, [%r604+76];
	fma.rn.f32 	%f1316, %f852, %f853, %f851;
	add.s32 	%r873, %r873, 4;
$L__BB0_157:
	setp.eq.s32 	%p104, %r45, 0;
	@%p104 bra 	$L__BB0_162;
	setp.eq.s32 	%p105, %r46, 0;
	@%p105 bra 	$L__BB0_160;
	add.s32 	%r605, %r873, %r41;
	shl.b32 	%r606, %r605, 2;
	mov.u32 	%r607, sharedMemory;
	add.s32 	%r608, %r607, %r606;
	ld.shared.f32 	%f855, [%r608];
	add.s32 	%r609, %r873, %r146;
	shl.b32 	%r610, %r609, 2;
	add.s32 	%r611, %r4, %r610;
	ld.shared.f32 	%f856, [%r611+64];
	fma.rn.f32 	%f857, %f855, %f856, %f1316;
	ld.shared.f32 	%f858, [%r608+4];
	ld.shared.f32 	%f859, [%r611+68];
	fma.rn.f32 	%f1316, %f858, %f859, %f857;
	add.s32 	%r873, %r873, 2;
$L__BB0_160:
	setp.eq.s32 	%p106, %r48, 0;
	@%p106 bra 	$L__BB0_162;
	add.s32 	%r612, %r873, %r41;
	shl.b32 	%r613, %r612, 2;
	mov.u32 	%r614, sharedMemory;
	add.s32 	%r615, %r614, %r613;
	ld.shared.f32 	%f860, [%r615];
	add.s32 	%r616, %r873, %r146;
	shl.b32 	%r617, %r616, 2;
	add.s32 	%r618, %r4, %r617;
	ld.shared.f32 	%f861, [%r618+64];
	fma.rn.f32 	%f1316, %f860, %f861, %f1316;
$L__BB0_162:
	setp.lt.u32 	%p107, %r42, 7;
	mul.f32 	%f864, %f254, %f1316;
	st.shared.f32 	[%r72+104], %f864;
	max.f32 	%f135, %f864, %f122;
	mul.lo.s32 	%r154, %r40, 11;
	mov.f32 	%f1324, 0f00000000;
	mov.b32 	%r877, 0;
	@%p107 bra 	$L__BB0_165;
	mov.f32 	%f1324, 0f00000000;
	mov.b32 	%r875, 0;
$L__BB0_164:
	.pragma "nounroll";
	add.s32 	%r621, %r875, %r41;
	shl.b32 	%r622, %r621, 2;
	mov.u32 	%r623, sharedMemory;
	add.s32 	%r624, %r623, %r622;
	ld.shared.f32 	%f866, [%r624];
	add.s32 	%r625, %r875, %r154;
	shl.b32 	%r626, %r625, 2;
	add.s32 	%r627, %r4, %r626;
	ld.shared.f32 	%f867, [%r627+64];
	fma.rn.f32 	%f868, %f866, %f867, %f1324;
	ld.shared.f32 	%f869, [%r624+4];
	ld.shared.f32 	%f870, [%r627+68];
	fma.rn.f32 	%f871, %f869, %f870, %f868;
	ld.shared.f32 	%f872, [%r624+8];
	ld.shared.f32 	%f873, [%r627+72];
	fma.rn.f32 	%f874, %f872, %f873, %f871;
	ld.shared.f32 	%f875, [%r624+12];
	ld.shared.f32 	%f876, [%r627+76];
	fma.rn.f32 	%f877, %f875, %f876, %f874;
	ld.shared.f32 	%f878, [%r624+16];
	ld.shared.f32 	%f879, [%r627+80];
	fma.rn.f32 	%f880, %f878, %f879, %f877;
	ld.shared.f32 	%f881, [%r624+20];
	ld.shared.f32 	%f882, [%r627+84];
	fma.rn.f32 	%f883, %f881, %f882, %f880;
	ld.shared.f32 	%f884, [%r624+24];
	ld.shared.f32 	%f885, [%r627+88];
	fma.rn.f32 	%f886, %f884, %f885, %f883;
	ld.shared.f32 	%f887, [%r624+28];
	ld.shared.f32 	%f888, [%r627+92];
	fma.rn.f32 	%f1324, %f887, %f888, %f886;
	add.s32 	%r875, %r875, 8;
	setp.ne.s32 	%p108, %r875, %r47;
	mov.u32 	%r877, %r47;
	@%p108 bra 	$L__BB0_164;
$L__BB0_165:
	setp.eq.s32 	%p109, %r43, 0;
	@%p109 bra 	$L__BB0_173;
	setp.lt.u32 	%p110, %r44, 3;
	@%p110 bra 	$L__BB0_168;
	add.s32 	%r628, %r877, %r41;
	shl.b32 	%r629, %r628, 2;
	mov.u32 	%r630, sharedMemory;
	add.s32 	%r631, %r630, %r629;
	ld.shared.f32 	%f890, [%r631];
	add.s32 	%r632, %r877, %r154;
	shl.b32 	%r633, %r632, 2;
	add.s32 	%r634, %r4, %r633;
	ld.shared.f32 	%f891, [%r634+64];
	fma.rn.f32 	%f892, %f890, %f891, %f1324;
	ld.shared.f32 	%f893, [%r631+4];
	ld.shared.f32 	%f894, [%r634+68];
	fma.rn.f32 	%f895, %f893, %f894, %f892;
	ld.shared.f32 	%f896, [%r631+8];
	ld.shared.f32 	%f897, [%r634+72];
	fma.rn.f32 	%f898, %f896, %f897, %f895;
	ld.shared.f32 	%f899, [%r631+12];
	ld.shared.f32 	%f900, [%r634+76];
	fma.rn.f32 	%f1324, %f899, %f900, %f898;
	add.s32 	%r877, %r877, 4;
$L__BB0_168:
	setp.eq.s32 	%p111, %r45, 0;
	@%p111 bra 	$L__BB0_173;
	setp.eq.s32 	%p112, %r46, 0;
	@%p112 bra 	$L__BB0_171;
	add.s32 	%r635, %r877, %r41;
	shl.b32 	%r636, %r635, 2;
	mov.u32 	%r637, sharedMemory;
	add.s32 	%r638, %r637, %r636;
	ld.shared.f32 	%f902, [%r638];
	add.s32 	%r639, %r877, %r154;
	shl.b32 	%r640, %r639, 2;
	add.s32 	%r641, %r4, %r640;
	ld.shared.f32 	%f903, [%r641+64];
	fma.rn.f32 	%f904, %f902, %f903, %f1324;
	ld.shared.f32 	%f905, [%r638+4];
	ld.shared.f32 	%f906, [%r641+68];
	fma.rn.f32 	%f1324, %f905, %f906, %f904;
	add.s32 	%r877, %r877, 2;
$L__BB0_171:
	setp.eq.s32 	%p113, %r48, 0;
	@%p113 bra 	$L__BB0_173;
	add.s32 	%r642, %r877, %r41;
	shl.b32 	%r643, %r642, 2;
	mov.u32 	%r644, sharedMemory;
	add.s32 	%r645, %r644, %r643;
	ld.shared.f32 	%f907, [%r645];
	add.s32 	%r646, %r877, %r154;
	shl.b32 	%r647, %r646, 2;
	add.s32 	%r648, %r4, %r647;
	ld.shared.f32 	%f908, [%r648+64];
	fma.rn.f32 	%f1324, %f907, %f908, %f1324;
$L__BB0_173:
	setp.lt.u32 	%p114, %r42, 7;
	mul.f32 	%f911, %f254, %f1324;
	st.shared.f32 	[%r72+108], %f911;
	max.f32 	%f148, %f911, %f135;
	mul.lo.s32 	%r162, %r40, 12;
	mov.f32 	%f1332, 0f00000000;
	mov.b32 	%r881, 0;
	@%p114 bra 	$L__BB0_176;
	mov.f32 	%f1332, 0f00000000;
	mov.b32 	%r879, 0;
$L__BB0_175:
	.pragma "nounroll";
	add.s32 	%r651, %r879, %r41;
	shl.b32 	%r652, %r651, 2;
	mov.u32 	%r653, sharedMemory;
	add.s32 	%r654, %r653, %r652;
	ld.shared.f32 	%f913, [%r654];
	add.s32 	%r655, %r879, %r162;
	shl.b32 	%r656, %r655, 2;
	add.s32 	%r657, %r4, %r656;
	ld.shared.v4.f32 	{%f914, %f915, %f916, %f917}, [%r657+64];
	fma.rn.f32 	%f918, %f913, %f914, %f1332;
	ld.shared.f32 	%f919, [%r654+4];
	fma.rn.f32 	%f920, %f919, %f915, %f918;
	ld.shared.f32 	%f921, [%r654+8];
	fma.rn.f32 	%f922, %f921, %f916, %f920;
	ld.shared.f32 	%f923, [%r654+12];
	fma.rn.f32 	%f924, %f923, %f917, %f922;
	ld.shared.f32 	%f925, [%r654+16];
	ld.shared.v4.f32 	{%f926, %f927, %f928, %f929}, [%r657+80];
	fma.rn.f32 	%f930, %f925, %f926, %f924;
	ld.shared.f32 	%f931, [%r654+20];
	fma.rn.f32 	%f932, %f931, %f927, %f930;
	ld.shared.f32 	%f933, [%r654+24];
	fma.rn.f32 	%f934, %f933, %f928, %f932;
	ld.shared.f32 	%f935, [%r654+28];
	fma.rn.f32 	%f1332, %f935, %f929, %f934;
	add.s32 	%r879, %r879, 8;
	setp.ne.s32 	%p115, %r879, %r47;
	mov.u32 	%r881, %r47;
	@%p115 bra 	$L__BB0_175;
$L__BB0_176:
	setp.eq.s32 	%p116, %r43, 0;
	@%p116 bra 	$L__BB0_184;
	setp.lt.u32 	%p117, %r44, 3;
	@%p117 bra 	$L__BB0_179;
	add.s32 	%r658, %r881, %r41;
	shl.b32 	%r659, %r658, 2;
	mov.u32 	%r660, sharedMemory;
	add.s32 	%r661, %r660, %r659;
	ld.shared.f32 	%f937, [%r661];
	add.s32 	%r662, %r881, %r162;
	shl.b32 	%r663, %r662, 2;
	add.s32 	%r664, %r4, %r663;
	ld.shared.f32 	%f938, [%r664+64];
	fma.rn.f32 	%f939, %f937, %f938, %f1332;
	ld.shared.f32 	%f940, [%r661+4];
	ld.shared.f32 	%f941, [%r664+68];
	fma.rn.f32 	%f942, %f940, %f941, %f939;
	ld.shared.f32 	%f943, [%r661+8];
	ld.shared.f32 	%f944, [%r664+72];
	fma.rn.f32 	%f945, %f943, %f944, %f942;
	ld.shared.f32 	%f946, [%r661+12];
	ld.shared.f32 	%f947, [%r664+76];
	fma.rn.f32 	%f1332, %f946, %f947, %f945;
	add.s32 	%r881, %r881, 4;
$L__BB0_179:
	setp.eq.s32 	%p118, %r45, 0;
	@%p118 bra 	$L__BB0_184;
	setp.eq.s32 	%p119, %r46, 0;
	@%p119 bra 	$L__BB0_182;
	add.s32 	%r665, %r881, %r41;
	shl.b32 	%r666, %r665, 2;
	mov.u32 	%r667, sharedMemory;
	add.s32 	%r668, %r667, %r666;
	ld.shared.f32 	%f949, [%r668];
	add.s32 	%r669, %r881, %r162;
	shl.b32 	%r670, %r669, 2;
	add.s32 	%r671, %r4, %r670;
	ld.shared.f32 	%f950, [%r671+64];
	fma.rn.f32 	%f951, %f949, %f950, %f1332;
	ld.shared.f32 	%f952, [%r668+4];
	ld.shared.f32 	%f953, [%r671+68];
	fma.rn.f32 	%f1332, %f952, %f953, %f951;
	add.s32 	%r881, %r881, 2;
$L__BB0_182:
	setp.eq.s32 	%p120, %r48, 0;
	@%p120 bra 	$L__BB0_184;
	add.s32 	%r672, %r881, %r41;
	shl.b32 	%r673, %r672, 2;
	mov.u32 	%r674, sharedMemory;
	add.s32 	%r675, %r674, %r673;
	ld.shared.f32 	%f954, [%r675];
	add.s32 	%r676, %r881, %r162;
	shl.b32 	%r677, %r676, 2;
	add.s32 	%r678, %r4, %r677;
	ld.shared.f32 	%f955, [%r678+64];
	fma.rn.f32 	%f1332, %f954, %f955, %f1332;
$L__BB0_184:
	setp.lt.u32 	%p121, %r42, 7;
	mul.f32 	%f958, %f254, %f1332;
	st.shared.f32 	[%r72+112], %f958;
	max.f32 	%f161, %f958, %f148;
	mul.lo.s32 	%r170, %r40, 13;
	mov.f32 	%f1340, 0f00000000;
	mov.b32 	%r885, 0;
	@%p121 bra 	$L__BB0_187;
	mov.f32 	%f1340, 0f00000000;
	mov.b32 	%r883, 0;
$L__BB0_186:
	.pragma "nounroll";
	add.s32 	%r681, %r883, %r41;
	shl.b32 	%r682, %r681, 2;
	mov.u32 	%r683, sharedMemory;
	add.s32 	%r684, %r683, %r682;
	ld.shared.f32 	%f960, [%r684];
	add.s32 	%r685, %r883, %r170;
	shl.b32 	%r686, %r685, 2;
	add.s32 	%r687, %r4, %r686;
	ld.shared.f32 	%f961, [%r687+64];
	fma.rn.f32 	%f962, %f960, %f961, %f1340;
	ld.shared.f32 	%f963, [%r684+4];
	ld.shared.f32 	%f964, [%r687+68];
	fma.rn.f32 	%f965, %f963, %f964, %f962;
	ld.shared.f32 	%f966, [%r684+8];
	ld.shared.f32 	%f967, [%r687+72];
	fma.rn.f32 	%f968, %f966, %f967, %f965;
	ld.shared.f32 	%f969, [%r684+12];
	ld.shared.f32 	%f970, [%r687+76];
	fma.rn.f32 	%f971, %f969, %f970, %f968;
	ld.shared.f32 	%f972, [%r684+16];
	ld.shared.f32 	%f973, [%r687+80];
	fma.rn.f32 	%f974, %f972, %f973, %f971;
	ld.shared.f32 	%f975, [%r684+20];
	ld.shared.f32 	%f976, [%r687+84];
	fma.rn.f32 	%f977, %f975, %f976, %f974;
	ld.shared.f32 	%f978, [%r684+24];
	ld.shared.f32 	%f979, [%r687+88];
	fma.rn.f32 	%f980, %f978, %f979, %f977;
	ld.shared.f32 	%f981, [%r684+28];
	ld.shared.f32 	%f982, [%r687+92];
	fma.rn.f32 	%f1340, %f981, %f982, %f980;
	add.s32 	%r883, %r883, 8;
	setp.ne.s32 	%p122, %r883, %r47;
	mov.u32 	%r885, %r47;
	@%p122 bra 	$L__BB0_186;
$L__BB0_187:
	setp.eq.s32 	%p123, %r43, 0;
	@%p123 bra 	$L__BB0_195;
	setp.lt.u32 	%p124, %r44, 3;
	@%p124 bra 	$L__BB0_190;
	add.s32 	%r688, %r885, %r41;
	shl.b32 	%r689, %r688, 2;
	mov.u32 	%r690, sharedMemory;
	add.s32 	%r691, %r690, %r689;
	ld.shared.f32 	%f984, [%r691];
	add.s32 	%r692, %r885, %r170;
	shl.b32 	%r693, %r692, 2;
	add.s32 	%r694, %r4, %r693;
	ld.shared.f32 	%f985, [%r694+64];
	fma.rn.f32 	%f986, %f984, %f985, %f1340;
	ld.shared.f32 	%f987, [%r691+4];
	ld.shared.f32 	%f988, [%r694+68];
	fma.rn.f32 	%f989, %f987, %f988, %f986;
	ld.shared.f32 	%f990, [%r691+8];
	ld.shared.f32 	%f991, [%r694+72];
	fma.rn.f32 	%f992, %f990, %f991, %f989;
	ld.shared.f32 	%f993, [%r691+12];
	ld.shared.f32 	%f994, [%r694+76];
	fma.rn.f32 	%f1340, %f993, %f994, %f992;
	add.s32 	%r885, %r885, 4;
$L__BB0_190:
	setp.eq.s32 	%p125, %r45, 0;
	@%p125 bra 	$L__BB0_195;
	setp.eq.s32 	%p126, %r46, 0;
	@%p126 bra 	$L__BB0_193;
	add.s32 	%r695, %r885, %r41;
	shl.b32 	%r696, %r695, 2;
	mov.u32 	%r697, sharedMemory;
	add.s32 	%r698, %r697, %r696;
	ld.shared.f32 	%f996, [%r698];
	add.s32 	%r699, %r885, %r170;
	shl.b32 	%r700, %r699, 2;
	add.s32 	%r701, %r4, %r700;
	ld.shared.f32 	%f997, [%r701+64];
	fma.rn.f32 	%f998, %f996, %f997, %f1340;
	ld.shared.f32 	%f999, [%r698+4];
	ld.shared.f32 	%f1000, [%r701+68];
	fma.rn.f32 	%f1340, %f999, %f1000, %f998;
	add.s32 	%r885, %r885, 2;
$L__BB0_193:
	setp.eq.s32 	%p127, %r48, 0;
	@%p127 bra 	$L__BB0_195;
	add.s32 	%r702, %r885, %r41;
	shl.b32 	%r703, %r702, 2;
	mov.u32 	%r704, sharedMemory;
	add.s32 	%r705, %r704, %r703;
	ld.shared.f32 	%f1001, [%r705];
	add.s32 	%r706, %r885, %r170;
	shl.b32 	%r707, %r706, 2;
	add.s32 	%r708, %r4, %r707;
	ld.shared.f32 	%f1002, [%r708+64];
	fma.rn.f32 	%f1340, %f1001, %f1002, %f1340;
$L__BB0_195:
	setp.lt.u32 	%p128, %r42, 7;
	mul.f32 	%f1005, %f254, %f1340;
	st.shared.f32 	[%r72+116], %f1005;
	max.f32 	%f174, %f1005, %f161;
	mul.lo.s32 	%r178, %r40, 14;
	mov.f32 	%f1348, 0f00000000;
	mov.b32 	%r889, 0;
	@%p128 bra 	$L__BB0_198;
	mov.f32 	%f1348, 0f00000000;
	mov.b32 	%r887, 0;
$L__BB0_197:
	.pragma "nounroll";
	add.s32 	%r711, %r887, %r41;
	shl.b32 	%r712, %r711, 2;
	mov.u32 	%r713, sharedMemory;
	add.s32 	%r714, %r713, %r712;
	ld.shared.f32 	%f1007, [%r714];
	add.s32 	%r715, %r887, %r178;
	shl.b32 	%r716, %r715, 2;
	add.s32 	%r717, %r4, %r716;
	ld.shared.v2.f32 	{%f1008, %f1009}, [%r717+64];
	fma.rn.f32 	%f1010, %f1007, %f1008, %f1348;
	ld.shared.f32 	%f1011, [%r714+4];
	fma.rn.f32 	%f1012, %f1011, %f1009, %f1010;
	ld.shared.f32 	%f1013, [%r714+8];
	ld.shared.v2.f32 	{%f1014, %f1015}, [%r717+72];
	fma.rn.f32 	%f1016, %f1013, %f1014, %f1012;
	ld.shared.f32 	%f1017, [%r714+12];
	fma.rn.f32 	%f1018, %f1017, %f1015, %f1016;
	ld.shared.f32 	%f1019, [%r714+16];
	ld.shared.v2.f32 	{%f1020, %f1021}, [%r717+80];
	fma.rn.f32 	%f1022, %f1019, %f1020, %f1018;
	ld.shared.f32 	%f1023, [%r714+20];
	fma.rn.f32 	%f1024, %f1023, %f1021, %f1022;
	ld.shared.f32 	%f1025, [%r714+24];
	ld.shared.v2.f32 	{%f1026, %f1027}, [%r717+88];
	fma.rn.f32 	%f1028, %f1025, %f1026, %f1024;
	ld.shared.f32 	%f1029, [%r714+28];
	fma.rn.f32 	%f1348, %f1029, %f1027, %f1028;
	add.s32 	%r887, %r887, 8;
	setp.ne.s32 	%p129, %r887, %r47;
	mov.u32 	%r889, %r47;
	@%p129 bra 	$L__BB0_197;
$L__BB0_198:
	setp.eq.s32 	%p130, %r43, 0;
	@%p130 bra 	$L__BB0_206;
	setp.lt.u32 	%p131, %r44, 3;
	@%p131 bra 	$L__BB0_201;
	add.s32 	%r718, %r889, %r41;
	shl.b32 	%r719, %r718, 2;
	mov.u32 	%r720, sharedMemory;
	add.s32 	%r721, %r720, %r719;
	ld.shared.f32 	%f1031, [%r721];
	add.s32 	%r722, %r889, %r178;
	shl.b32 	%r723, %r722, 2;
	add.s32 	%r724, %r4, %r723;
	ld.shared.f32 	%f1032, [%r724+64];
	fma.rn.f32 	%f1033, %f1031, %f1032, %f1348;
	ld.shared.f32 	%f1034, [%r721+4];
	ld.shared.f32 	%f1035, [%r724+68];
	fma.rn.f32 	%f1036, %f1034, %f1035, %f1033;
	ld.shared.f32 	%f1037, [%r721+8];
	ld.shared.f32 	%f1038, [%r724+72];
	fma.rn.f32 	%f1039, %f1037, %f1038, %f1036;
	ld.shared.f32 	%f1040, [%r721+12];
	ld.shared.f32 	%f1041, [%r724+76];
	fma.rn.f32 	%f1348, %f1040, %f1041, %f1039;
	add.s32 	%r889, %r889, 4;
$L__BB0_201:
	setp.eq.s32 	%p132, %r45, 0;
	@%p132 bra 	$L__BB0_206;
	setp.eq.s32 	%p133, %r46, 0;
	@%p133 bra 	$L__BB0_204;
	add.s32 	%r725, %r889, %r41;
	shl.b32 	%r726, %r725, 2;
	mov.u32 	%r727, sharedMemory;
	add.s32 	%r728, %r727, %r726;
	ld.shared.f32 	%f1043, [%r728];
	add.s32 	%r729, %r889, %r178;
	shl.b32 	%r730, %r729, 2;
	add.s32 	%r731, %r4, %r730;
	ld.shared.f32 	%f1044, [%r731+64];
	fma.rn.f32 	%f1045, %f1043, %f1044, %f1348;
	ld.shared.f32 	%f1046, [%r728+4];
	ld.shared.f32 	%f1047, [%r731+68];
	fma.rn.f32 	%f1348, %f1046, %f1047, %f1045;
	add.s32 	%r889, %r889, 2;
$L__BB0_204:
	setp.eq.s32 	%p134, %r48, 0;
	@%p134 bra 	$L__BB0_206;
	add.s32 	%r732, %r889, %r41;
	shl.b32 	%r733, %r732, 2;
	mov.u32 	%r734, sharedMemory;
	add.s32 	%r735, %r734, %r733;
	ld.shared.f32 	%f1048, [%r735];
	add.s32 	%r736, %r889, %r178;
	shl.b32 	%r737, %r736, 2;
	add.s32 	%r738, %r4, %r737;
	ld.shared.f32 	%f1049, [%r738+64];
	fma.rn.f32 	%f1348, %f1048, %f1049, %f1348;
$L__BB0_206:
	setp.lt.u32 	%p135, %r42, 7;
	mul.f32 	%f1052, %f254, %f1348;
	st.shared.f32 	[%r72+120], %f1052;
	max.f32 	%f187, %f1052, %f174;
	mul.lo.s32 	%r186, %r40, 15;
	mov.f32 	%f1356, 0f00000000;
	mov.b32 	%r893, 0;
	@%p135 bra 	$L__BB0_209;
	mov.f32 	%f1356, 0f00000000;
	mov.b32 	%r891, 0;
$L__BB0_208:
	.pragma "nounroll";
	add.s32 	%r741, %r891, %r41;
	shl.b32 	%r742, %r741, 2;
	mov.u32 	%r743, sharedMemory;
	add.s32 	%r744, %r743, %r742;
	ld.shared.f32 	%f1054, [%r744];
	add.s32 	%r745, %r891, %r186;
	shl.b32 	%r746, %r745, 2;
	add.s32 	%r747, %r4, %r746;
	ld.shared.f32 	%f1055, [%r747+64];
	fma.rn.f32 	%f1056, %f1054, %f1055, %f1356;
	ld.shared.f32 	%f1057, [%r744+4];
	ld.shared.f32 	%f1058, [%r747+68];
	fma.rn.f32 	%f1059, %f1057, %f1058, %f1056;
	ld.shared.f32 	%f1060, [%r744+8];
	ld.shared.f32 	%f1061, [%r747+72];
	fma.rn.f32 	%f1062, %f1060, %f1061, %f1059;
	ld.shared.f32 	%f1063, [%r744+12];
	ld.shared.f32 	%f1064, [%r747+76];
	fma.rn.f32 	%f1065, %f1063, %f1064, %f1062;
	ld.shared.f32 	%f1066, [%r744+16];
	ld.shared.f32 	%f1067, [%r747+80];
	fma.rn.f32 	%f1068, %f1066, %f1067, %f1065;
	ld.shared.f32 	%f1069, [%r744+20];
	ld.shared.f32 	%f1070, [%r747+84];
	fma.rn.f32 	%f1071, %f1069, %f1070, %f1068;
	ld.shared.f32 	%f1072, [%r744+24];
	ld.shared.f32 	%f1073, [%r747+88];
	fma.rn.f32 	%f1074, %f1072, %f1073, %f1071;
	ld.shared.f32 	%f1075, [%r744+28];
	ld.shared.f32 	%f1076, [%r747+92];
	fma.rn.f32 	%f1356, %f1075, %f1076, %f1074;
	add.s32 	%r891, %r891, 8;
	setp.ne.s32 	%p136, %r891, %r47;
	mov.u32 	%r893, %r47;
	@%p136 bra 	$L__BB0_208;
$L__BB0_209:
	setp.eq.s32 	%p137, %r43, 0;
	@%p137 bra 	$L__BB0_217;
	setp.lt.u32 	%p138, %r44, 3;
	@%p138 bra 	$L__BB0_212;
	add.s32 	%r748, %r893, %r41;
	shl.b32 	%r749, %r748, 2;
	mov.u32 	%r750, sharedMemory;
	add.s32 	%r751, %r750, %r749;
	ld.shared.f32 	%f1078, [%r751];
	add.s32 	%r752, %r893, %r186;
	shl.b32 	%r753, %r752, 2;
	add.s32 	%r754, %r4, %r753;
	ld.shared.f32 	%f1079, [%r754+64];
	fma.rn.f32 	%f1080, %f1078, %f1079, %f1356;
	ld.shared.f32 	%f1081, [%r751+4];
	ld.shared.f32 	%f1082, [%r754+68];
	fma.rn.f32 	%f1083, %f1081, %f1082, %f1080;
	ld.shared.f32 	%f1084, [%r751+8];
	ld.shared.f32 	%f1085, [%r754+72];
	fma.rn.f32 	%f1086, %f1084, %f1085, %f1083;
	ld.shared.f32 	%f1087, [%r751+12];
	ld.shared.f32 	%f1088, [%r754+76];
	fma.rn.f32 	%f1356, %f1087, %f1088, %f1086;
	add.s32 	%r893, %r893, 4;
$L__BB0_212:
	setp.eq.s32 	%p139, %r45, 0;
	@%p139 bra 	$L__BB0_217;
	setp.eq.s32 	%p140, %r46, 0;
	@%p140 bra 	$L__BB0_215;
	add.s32 	%r755, %r893, %r41;
	shl.b32 	%r756, %r755, 2;
	mov.u32 	%r757, sharedMemory;
	add.s32 	%r758, %r757, %r756;
	ld.shared.f32 	%f1090, [%r758];
	add.s32 	%r759, %r893, %r186;
	shl.b32 	%r760, %r759, 2;
	add.s32 	%r761, %r4, %r760;
	ld.shared.f32 	%f1091, [%r761+64];
	fma.rn.f32 	%f1092, %f1090, %f1091, %f1356;
	ld.shared.f32 	%f1093, [%r758+4];
	ld.shared.f32 	%f1094, [%r761+68];
	fma.rn.f32 	%f1356, %f1093, %f1094, %f1092;
	add.s32 	%r893, %r893, 2;
$L__BB0_215:
	setp.eq.s32 	%p141, %r48, 0;
	@%p141 bra 	$L__BB0_217;
	add.s32 	%r762, %r893, %r41;
	shl.b32 	%r763, %r762, 2;
	mov.u32 	%r764, sharedMemory;
	add.s32 	%r765, %r764, %r763;
	ld.shared.f32 	%f1095, [%r765];
	add.s32 	%r766, %r893, %r186;
	shl.b32 	%r767, %r766, 2;
	add.s32 	%r768, %r4, %r767;
	ld.shared.f32 	%f1096, [%r768+64];
	fma.rn.f32 	%f1356, %f1095, %f1096, %f1356;
$L__BB0_217:
	mul.f32 	%f1097, %f254, %f1356;
	st.shared.f32 	[%r72+124], %f1097;
	max.f32 	%f1380, %f1097, %f187;
	ld.shared.v4.f32 	{%f1376, %f1377, %f1378, %f1379}, [%r72+64];
	ld.shared.v4.f32 	{%f1372, %f1373, %f1374, %f1375}, [%r72+80];
	ld.shared.v4.f32 	{%f1368, %f1369, %f1370, %f1371}, [%r72+96];
	ld.shared.v4.f32 	{%f1364, %f1365, %f1366, %f1367}, [%r72+112];
	bra.uni 	$L__BB0_232;
$L__BB0_218:
	setp.lt.s32 	%p145, %r213, 1;
	@%p145 bra 	$L__BB0_230;
	ld.param.u64 	%rd78, [_Z13forwardKernelPKfS0_S0_Pfiiif_param_3];
	cvta.to.global.u64 	%rd4, %rd78;
	mad.lo.s32 	%r49, %r2, %r213, %r2;
	mul.lo.s32 	%r50, %r213, %r3;
	add.s32 	%r795, %r213, -1;
	and.b32  	%r51, %r213, 7;
	setp.lt.u32 	%p146, %r795, 7;
	mov.b32 	%r901, 0;
	@%p146 bra 	$L__BB0_222;
	and.b32  	%r901, %r213, 2147483640;
	neg.s32 	%r900, %r901;
	shl.b32 	%r796, %r49, 2;
	mad.lo.s32 	%r797, %r213, 192, %r796;
	mov.u32 	%r798, sharedMemory;
	add.s32 	%r799, %r797, %r798;
	add.s32 	%r899, %r799, 220;
	mul.wide.u32 	%rd60, %r50, 4;
	add.s64 	%rd61, %rd60, %rd4;
	add.s64 	%rd81, %rd61, 16;
$L__BB0_221:
	.pragma "nounroll";
	ld.shared.f32 	%f1219, [%r899+-28];
	st.global.f32 	[%rd81+-16], %f1219;
	ld.shared.f32 	%f1220, [%r899+-24];
	st.global.f32 	[%rd81+-12], %f1220;
	ld.shared.f32 	%f1221, [%r899+-20];
	st.global.f32 	[%rd81+-8], %f1221;
	ld.shared.f32 	%f1222, [%r899+-16];
	st.global.f32 	[%rd81+-4], %f1222;
	ld.shared.f32 	%f1223, [%r899+-12];
	st.global.f32 	[%rd81], %f1223;
	ld.shared.f32 	%f1224, [%r899+-8];
	st.global.f32 	[%rd81+4], %f1224;
	ld.shared.f32 	%f1225, [%r899+-4];
	st.global.f32 	[%rd81+8], %f1225;
	ld.shared.f32 	%f1226, [%r899];
	st.global.f32 	[%rd81+12], %f1226;
	add.s32 	%r900, %r900, 8;
	add.s32 	%r899, %r899, 32;
	add.s64 	%rd81, %rd81, 32;
	setp.ne.s32 	%p147, %r900, 0;
	@%p147 bra 	$L__BB0_221;
$L__BB0_222:
	setp.eq.s32 	%p148, %r51, 0;
	@%p148 bra 	$L__BB0_230;
	and.b32  	%r207, %r213, 3;
	setp.lt.u32 	%p149, %r51, 4;
	@%p149 bra 	$L__BB0_225;
	add.s32 	%r800, %r901, %r49;
	shl.b32 	%r801, %r800, 2;
	add.s32 	%r802, %r7, %r801;
	ld.shared.f32 	%f1227, [%r802+64];
	add.s32 	%r803, %r901, %r50;
	mul.wide.u32 	%rd62, %r803, 4;
	add.s64 	%rd63, %rd4, %rd62;
	st.global.f32 	[%rd63], %f1227;
	ld.shared.f32 	%f1228, [%r802+68];
	cvt.u64.u32 	%rd64, %r50;
	cvt.u64.u32 	%rd65, %r901;
	add.s64 	%rd66, %rd65, %rd64;
	shl.b64 	%rd67, %rd66, 2;
	add.s64 	%rd68, %rd4, %rd67;
	st.global.f32 	[%rd68+4], %f1228;
	ld.shared.f32 	%f1229, [%r802+72];
	st.global.f32 	[%rd68+8], %f1229;
	ld.shared.f32 	%f1230, [%r802+76];
	st.global.f32 	[%rd68+12], %f1230;
	add.s32 	%r901, %r901, 4;
$L__BB0_225:
	setp.eq.s32 	%p150, %r207, 0;
	@%p150 bra 	$L__BB0_230;
	setp.eq.s32 	%p151, %r207, 1;
	@%p151 bra 	$L__BB0_228;
	add.s32 	%r804, %r901, %r49;
	shl.b32 	%r805, %r804, 2;
	add.s32 	%r806, %r7, %r805;
	ld.shared.f32 	%f1231, [%r806+64];
	add.s32 	%r807, %r901, %r50;
	mul.wide.u32 	%rd69, %r807, 4;
	add.s64 	%rd70, %rd4, %rd69;
	st.global.f32 	[%rd70], %f1231;
	ld.shared.f32 	%f1232, [%r806+68];
	cvt.u64.u32 	%rd71, %r50;
	cvt.u64.u32 	%rd72, %r901;
	add.s64 	%rd73, %rd72, %rd71;
	shl.b64 	%rd74, %rd73, 2;
	add.s64 	%rd75, %rd4, %rd74;
	st.global.f32 	[%rd75+4], %f1232;
	add.s32 	%r901, %r901, 2;
$L__BB0_228:
	and.b32  	%r808, %r213, 1;
	setp.eq.b32 	%p152, %r808, 1;
	not.pred 	%p153, %p152;
	@%p153 bra 	$L__BB0_230;
	add.s32 	%r809, %r901, %r49;
	shl.b32 	%r810, %r809, 2;
	add.s32 	%r811, %r7, %r810;
	ld.shared.f32 	%f1233, [%r811+64];
	add.s32 	%r812, %r901, %r50;
	mul.wide.u32 	%rd76, %r812, 4;
	add.s64 	%rd77, %rd4, %rd76;
	st.global.f32 	[%rd77], %f1233;
$L__BB0_230:
	ret;
$L__BB0_231:
	mul.f32 	%f1364, %f254, 0f00000000;
	st.shared.v4.f32 	[%r72+64], {%f1364, %f1364, %f1364, %f1364};
	st.shared.v4.f32 	[%r72+80], {%f1364, %f1364, %f1364, %f1364};
	st.shared.v4.f32 	[%r72+96], {%f1364, %f1364, %f1364, %f1364};
	st.shared.v4.f32 	[%r72+112], {%f1364, %f1364, %f1364, %f1364};
	max.f32 	%f1380, %f1364, 0fFF800000;
	mov.f32 	%f1365, %f1364;
	mov.f32 	%f1366, %f1364;
	mov.f32 	%f1367, %f1364;
	mov.f32 	%f1368, %f1364;
	mov.f32 	%f1369, %f1364;
	mov.f32 	%f1370, %f1364;
	mov.f32 	%f1371, %f1364;
	mov.f32 	%f1372, %f1364;
	mov.f32 	%f1373, %f1364;
	mov.f32 	%f1374, %f1364;
	mov.f32 	%f1375, %f1364;
	mov.f32 	%f1376, %f1364;
	mov.f32 	%f1377, %f1364;
	mov.f32 	%f1378, %f1364;
	mov.f32 	%f1379, %f1364;
$L__BB0_232:
	setp.lt.s32 	%p142, %r213, 1;
	sub.f32 	%f1098, %f1376, %f1380;
	mul.f32 	%f1099, %f1098, 0f3FB8AA3B;
	ex2.approx.f32 	%f1100, %f1099;
	add.f32 	%f1101, %f1100, 0f00000000;
	sub.f32 	%f1102, %f1377, %f1380;
	mul.f32 	%f1103, %f1102, 0f3FB8AA3B;
	ex2.approx.f32 	%f1104, %f1103;
	add.f32 	%f1105, %f1101, %f1104;
	sub.f32 	%f1106, %f1378, %f1380;
	mul.f32 	%f1107, %f1106, 0f3FB8AA3B;
	ex2.approx.f32 	%f1108, %f1107;
	add.f32 	%f1109, %f1105, %f1108;
	sub.f32 	%f1110, %f1379, %f1380;
	mul.f32 	%f1111, %f1110, 0f3FB8AA3B;
	ex2.approx.f32 	%f1112, %f1111;
	st.shared.v4.f32 	[%r72+64], {%f1100, %f1104, %f1108, %f1112};
	add.f32 	%f1113, %f1109, %f1112;
	sub.f32 	%f1114, %f1372, %f1380;
	mul.f32 	%f1115, %f1114, 0f3FB8AA3B;
	ex2.approx.f32 	%f1116, %f1115;
	add.f32 	%f1117, %f1113, %f1116;
	sub.f32 	%f1118, %f1373, %f1380;
	mul.f32 	%f1119, %f1118, 0f3FB8AA3B;
	ex2.approx.f32 	%f1120, %f1119;
	add.f32 	%f1121, %f1117, %f1120;
	sub.f32 	%f1122, %f1374, %f1380;
	mul.f32 	%f1123, %f1122, 0f3FB8AA3B;
	ex2.approx.f32 	%f1124, %f1123;
	add.f32 	%f1125, %f1121, %f1124;
	sub.f32 	%f1126, %f1375, %f1380;
	mul.f32 	%f1127, %f1126, 0f3FB8AA3B;
	ex2.approx.f32 	%f1128, %f1127;
	st.shared.v4.f32 	[%r72+80], {%f1116, %f1120, %f1124, %f1128};
	add.f32 	%f1129, %f1125, %f1128;
	sub.f32 	%f1130, %f1368, %f1380;
	mul.f32 	%f1131, %f1130, 0f3FB8AA3B;
	ex2.approx.f32 	%f1132, %f1131;
	add.f32 	%f1133, %f1129, %f1132;
	sub.f32 	%f1134, %f1369, %f1380;
	mul.f32 	%f1135, %f1134, 0f3FB8AA3B;
	ex2.approx.f32 	%f1136, %f1135;
	add.f32 	%f1137, %f1133, %f1136;
	sub.f32 	%f1138, %f1370, %f1380;
	mul.f32 	%f1139, %f1138, 0f3FB8AA3B;
	ex2.approx.f32 	%f1140, %f1139;
	add.f32 	%f1141, %f1137, %f1140;
	sub.f32 	%f1142, %f1371, %f1380;
	mul.f32 	%f1143, %f1142, 0f3FB8AA3B;
	ex2.approx.f32 	%f1144, %f1143;
	st.shared.v4.f32 	[%r72+96], {%f1132, %f1136, %f1140, %f1144};
	add.f32 	%f1145, %f1141, %f1144;
	sub.f32 	%f1146, %f1364, %f1380;
	mul.f32 	%f1147, %f1146, 0f3FB8AA3B;
	ex2.approx.f32 	%f1148, %f1147;
	add.f32 	%f1149, %f1145, %f1148;
	sub.f32 	%f1150, %f1365, %f1380;
	mul.f32 	%f1151, %f1150, 0f3FB8AA3B;
	ex2.approx.f32 	%f1152, %f1151;
	add.f32 	%f1153, %f1149, %f1152;
	sub.f32 	%f1154, %f1366, %f1380;
	mul.f32 	%f1155, %f1154, 0f3FB8AA3B;
	ex2.approx.f32 	%f1156, %f1155;
	add.f32 	%f1157, %f1153, %f1156;
	sub.f32 	%f1158, %f1367, %f1380;
	mul.f32 	%f1159, %f1158, 0f3FB8AA3B;
	ex2.approx.f32 	%f1160, %f1159;
	st.shared.v4.f32 	[%r72+112], {%f1148, %f1152, %f1156, %f1160};
	add.f32 	%f1161, %f1157, %f1160;
	max.f32 	%f250, %f1235, %f1380;
	sub.f32 	%f1162, %f1235, %f250;
	mul.f32 	%f1163, %f1162, 0f3FB8AA3B;
	ex2.approx.f32 	%f1164, %f1163;
	mul.f32 	%f251, %f1234, %f1164;
	sub.f32 	%f1165, %f1380, %f250;
	mul.f32 	%f1166, %f1165, 0f3FB8AA3B;
	ex2.approx.f32 	%f252, %f1166;
	fma.rn.f32 	%f1234, %f1161, %f252, %f251;
	@%p142 bra 	$L__BB0_235;
	mov.b32 	%r898, 0;
$L__BB0_234:
	ld.shared.v4.f32 	{%f1167, %f1168, %f1169, %f1170}, [%r72+64];
	shl.b32 	%r770, %r898, 2;
	add.s32 	%r771, %r6, %r770;
	add.s32 	%r772, %r771, 64;
	ld.shared.f32 	%f1171, [%r771+64];
	fma.rn.f32 	%f1172, %f1167, %f1171, 0f00000000;
	shl.b32 	%r773, %r213, 2;
	add.s32 	%r774, %r772, %r773;
	ld.shared.f32 	%f1173, [%r774+4];
	fma.rn.f32 	%f1174, %f1168, %f1173, %f1172;
	shl.b32 	%r775, %r40, 3;
	add.s32 	%r776, %r771, %r775;
	ld.shared.f32 	%f1175, [%r776+64];
	fma.rn.f32 	%f1176, %f1169, %f1175, %f1174;
	shl.b32 	%r777, %r40, 2;
	add.s32 	%r778, %r776, %r777;
	ld.shared.f32 	%f1177, [%r778+64];
	fma.rn.f32 	%f1178, %f1170, %f1177, %f1176;
	ld.shared.v4.f32 	{%f1179, %f1180, %f1181, %f1182}, [%r72+80];
	add.s32 	%r779, %r778, %r777;
	ld.shared.f32 	%f1183, [%r779+64];
	fma.rn.f32 	%f1184, %f1179, %f1183, %f1178;
	add.s32 	%r780, %r779, %r777;
	ld.shared.f32 	%f1185, [%r780+64];
	fma.rn.f32 	%f1186, %f1180, %f1185, %f1184;
	add.s32 	%r781, %r780, %r777;
	ld.shared.f32 	%f1187, [%r781+64];
	fma.rn.f32 	%f1188, %f1181, %f1187, %f1186;
	add.s32 	%r782, %r781, %r777;
	ld.shared.f32 	%f1189, [%r782+64];
	fma.rn.f32 	%f1190, %f1182, %f1189, %f1188;
	ld.shared.v4.f32 	{%f1191, %f1192, %f1193, %f1194}, [%r72+96];
	add.s32 	%r783, %r782, %r777;
	ld.shared.f32 	%f1195, [%r783+64];
	fma.rn.f32 	%f1196, %f1191, %f1195, %f1190;
	add.s32 	%r784, %r783, %r777;
	ld.shared.f32 	%f1197, [%r784+64];
	fma.rn.f32 	%f1198, %f1192, %f1197, %f1196;
	add.s32 	%r785, %r784, %r777;
	ld.shared.f32 	%f1199, [%r785+64];
	fma.rn.f32 	%f1200, %f1193, %f1199, %f1198;
	add.s32 	%r786, %r785, %r777;
	ld.shared.f32 	%f1201, [%r786+64];
	fma.rn.f32 	%f1202, %f1194, %f1201, %f1200;
	ld.shared.v4.f32 	{%f1203, %f1204, %f1205, %f1206}, [%r72+112];
	add.s32 	%r787, %r786, %r777;
	ld.shared.f32 	%f1207, [%r787+64];
	fma.rn.f32 	%f1208, %f1203, %f1207, %f1202;
	add.s32 	%r788, %r787, %r777;
	ld.shared.f32 	%f1209, [%r788+64];
	fma.rn.f32 	%f1210, %f1204, %f1209, %f1208;
	add.s32 	%r789, %r788, %r777;
	ld.shared.f32 	%f1211, [%r789+64];
	fma.rn.f32 	%f1212, %f1205, %f1211, %f1210;
	add.s32 	%r790, %r789, %r777;
	ld.shared.f32 	%f1213, [%r790+64];
	fma.rn.f32 	%f1214, %f1206, %f1213, %f1212;
	add.s32 	%r791, %r898, %r41;
	shl.b32 	%r792, %r791, 2;
	add.s32 	%r793, %r7, %r792;
	ld.shared.f32 	%f1215, [%r793+64];
	mul.f32 	%f1216, %f251, %f1215;
	fma.rn.f32 	%f1217, %f252, %f1214, %f1216;
	div.rn.f32 	%f1218, %f1217, %f1234;
	st.shared.f32 	[%r793+64], %f1218;
	add.s32 	%r898, %r898, 1;
	setp.ne.s32 	%p143, %r898, %r213;
	@%p143 bra 	$L__BB0_234;
$L__BB0_235:
	ld.param.u32 	%r814, [_Z13forwardKernelPKfS0_S0_Pfiiif_param_6];
	bar.sync 	0;
	add.s32 	%r827, %r827, 1;
	setp.eq.s32 	%p144, %r827, %r814;
	mov.f32 	%f1235, %f250;
	@%p144 bra 	$L__BB0_218;
	bra.uni 	$L__BB0_28;

}


// ===== COMPILED SASS (sm_100) =====

	.target	sm_100

	.elftype	@"ET_EXEC"


//--------------------- .note.nv.tkinfo           --------------------------
	.section	.note.nv.tkinfo,"",@"SHT_NOTE"
	.sectionflags	@"SHF_NOTE_NV_TKINFO"
	.tkinfo
        /*0018*/ 	.word	0x00000002
        /*0030*/ 	.string	""
        /*0030*/ 	.string	"ptxas"
        /*0030*/ 	.string	"Cuda compilation tools, release 13.0, V13.0.88"
        /*0030*/ 	.string	"Build cuda_13.0.r13.0/compiler.36424714_0"
        /*0030*/ 	.string	"-arch sm_100 -m 64 "



//--------------------- .note.nv.cuinfo           --------------------------
	.section	.note.nv.cuinfo,"",@"SHT_NOTE"
	.sectionflags	@"SHF_NOTE_NV_CUINFO"
        /*0018*/ 	.short	0x0002
        /*001a*/ 	.short	0x0064
        /*001c*/ 	.short	0x0082
	.zero		2


//--------------------- .nv.info                  --------------------------
	.section	.nv.info,"",@"SHT_CUDA_INFO"
	.align	4


	//----- nvinfo : EIATTR_REGCOUNT
	.align		4
        /*0000*/ 	.byte	0x04, 0x2f
        /*0002*/ 	.short	(.L_1 - .L_0)
	.align		4
.L_0:
        /*0004*/ 	.word	index@(_Z13forwardKernelPKfS0_S0_Pfiiif)
        /*0008*/ 	.word	0x00000020


	//----- nvinfo : EIATTR_FRAME_SIZE
	.align		4
.L_1:
        /*000c*/ 	.byte	0x04, 0x11
        /*000e*/ 	.short	(.L_3 - .L_2)
	.align		4
.L_2:
        /*0010*/ 	.word	index@($__internal_0_$__cuda_sm3x_div_rn_noftz_f32_slowpath)
        /*0014*/ 	.word	0x00000000


	//----- nvinfo : EIATTR_FRAME_SIZE
	.align		4
.L_3:
        /*0018*/ 	.byte	0x04, 0x11
        /*001a*/ 	.short	(.L_5 - .L_4)
	.align		4
.L_4:
        /*001c*/ 	.word	index@(_Z13forwardKernelPKfS0_S0_Pfiiif)
        /*0020*/ 	.word	0x00000000


	//----- nvinfo : EIATTR_MIN_STACK_SIZE
	.align		4
.L_5:
        /*0024*/ 	.byte	0x04, 0x12
        /*0026*/ 	.short	(.L_7 - .L_6)
	.align		4
.L_6:
        /*0028*/ 	.word	index@(_Z13forwardKernelPKfS0_S0_Pfiiif)
        /*002c*/ 	.word	0x00000000
.L_7:


//--------------------- .nv.compat                --------------------------
	.section	.nv.compat,"",@"SHT_CUDA_COMPAT_INFO"
	.align	4
        /*0000*/ 	.byte	0x02, 0x09, 0x00, 0x00, 0x02, 0x02, 0x01, 0x00, 0x02, 0x05, 0x05, 0x00, 0x03, 0x07, 0x01, 0x01
        /*0010*/ 	.byte	0x02, 0x03, 0x00, 0x00, 0x02, 0x06, 0x01, 0x00, 0x04, 0x0b, 0x08, 0x00, 0x01, 0x00, 0x00, 0x00
        /*0020*/ 	.byte	0x00, 0x00, 0x00, 0x00


//--------------------- .nv.info._Z13forwardKernelPKfS0_S0_Pfiiif --------------------------
	.section	.nv.info._Z13forwardKernelPKfS0_S0_Pfiiif,"",@"SHT_CUDA_INFO"
	.sectionflags	@""
	.align	4


	//----- nvinfo : EIATTR_CUDA_API_VERSION
	.align		4
        /*0000*/ 	.byte	0x04, 0x37
        /*0002*/ 	.short	(.L_9 - .L_8)
.L_8:
        /*0004*/ 	.word	0x00000082


	//----- nvinfo : EIATTR_KPARAM_INFO
	.align		4
.L_9:
        /*0008*/ 	.byte	0x04, 0x17
        /*000a*/ 	.short	(.L_11 - .L_10)
.L_10:
        /*000c*/ 	.word	0x00000000
        /*0010*/ 	.short	0x0007
        /*0012*/ 	.short	0x002c
        /*0014*/ 	.byte	0x00, 0xf0, 0x11, 0x00


	//----- nvinfo : EIATTR_KPARAM_INFO
	.align		4
.L_11:
        /*0018*/ 	.byte	0x04, 0x17
        /*001a*/ 	.short	(.L_13 - .L_12)
.L_12:
        /*001c*/ 	.word	0x00000000
        /*0020*/ 	.short	0x0006
        /*0022*/ 	.short	0x0028
        /*0024*/ 	.byte	0x00, 0xf0, 0x11, 0x00


	//----- nvinfo : EIATTR_KPARAM_INFO
	.align		4
.L_13:
        /*0028*/ 	.byte	0x04, 0x17
        /*002a*/ 	.short	(.L_15 - .L_14)
.L_14:
        /*002c*/ 	.word	0x00000000
        /*0030*/ 	.short	0x0005
        /*0032*/ 	.short	0x0024
        /*0034*/ 	.byte	0x00, 0xf0, 0x11, 0x00


	//----- nvinfo : EIATTR_KPARAM_INFO
	.align		4
.L_15:
        /*0038*/ 	.byte	0x04, 0x17
        /*003a*/ 	.short	(.L_17 - .L_16)
.L_16:
        /*003c*/ 	.word	0x00000000
        /*0040*/ 	.short	0x0004
        /*0042*/ 	.short	0x0020
        /*0044*/ 	.byte	0x00, 0xf0, 0x11, 0x00


	//----- nvinfo : EIATTR_KPARAM_INFO
	.align		4
.L_17:
        /*0048*/ 	.byte	0x04, 0x17
        /*004a*/ 	.short	(.L_19 - .L_18)
.L_18:
        /*004c*/ 	.word	0x00000000
        /*0050*/ 	.short	0x0003
        /*0052*/ 	.short	0x0018
        /*0054*/ 	.byte	0x00, 0xf5, 0x21, 0x00


	//----- nvinfo : EIATTR_KPARAM_INFO
	.align		4
.L_19:
        /*0058*/ 	.byte	0x04, 0x17
        /*005a*/ 	.short	(.L_21 - .L_20)
.L_20:
        /*005c*/ 	.word	0x00000000
        /*0060*/ 	.short	0x0002
        /*0062*/ 	.short	0x0010
        /*0064*/ 	.byte	0x00, 0xf5, 0x21, 0x00


	//----- nvinfo : EIATTR_KPARAM_INFO
	.align		4
.L_21:
        /*0068*/ 	.byte	0x04, 0x17
        /*006a*/ 	.short	(.L_23 - .L_22)
.L_22:
        /*006c*/ 	.word	0x00000000
        /*0070*/ 	.short	0x0001
        /*0072*/ 	.short	0x0008
        /*0074*/ 	.byte	0x00, 0xf5, 0x21, 0x00


	//----- nvinfo : EIATTR_KPARAM_INFO
	.align		4
.L_23:
        /*0078*/ 	.byte	0x04, 0x17
        /*007a*/ 	.short	(.L_25 - .L_24)
.L_24:
        /*007c*/ 	.word	0x00000000
        /*0080*/ 	.short	0x0000
        /*0082*/ 	.short	0x0000
        /*0084*/ 	.byte	0x00, 0xf5, 0x21, 0x00


	//----- nvinfo : EIATTR_SPARSE_MMA_MASK
	.align		4
.L_25:
        /*0088*/ 	.byte	0x03, 0x50
        /*008a*/ 	.short	0x0000


	//----- nvinfo : EIATTR_MAXREG_COUNT
	.align		4
        /*008c*/ 	.byte	0x03, 0x1b
        /*008e*/ 	.short	0x00ff


	//----- nvinfo : EIATTR_NUM_BARRIERS
	.align		4
        /*0090*/ 	.byte	0x02, 0x4c
        /*0092*/ 	.byte	0x01
	.zero		1


	//----- nvinfo : EIATTR_MERCURY_ISA_VERSION
	.align		4
        /*0094*/ 	.byte	0x03, 0x5f
        /*0096*/ 	.short	0x0101


	//----- nvinfo : EIATTR_UNUSED_LOAD_BYTE_OFFSET
	.align		4
        /*0098*/ 	.byte	0x04, 0x44
        /*009a*/ 	.short	(.L_27 - .L_26)


	//   ....[0]....
.L_26:
        /*009c*/ 	.word	0x00007750
        /*00a0*/ 	.word	0x00000fff


	//----- nvinfo : EIATTR_VRC_CTA_INIT_COUNT
	.align		4
.L_27:
        /*00a4*/ 	.byte	0x02, 0x4a
	.zero		1
	.zero		1


	//----- nvinfo : EIATTR_EXIT_INSTR_OFFSETS
	.align		4
        /*00a8*/ 	.byte	0x04, 0x1c
        /*00aa*/ 	.short	(.L_29 - .L_28)


	//   ....[0]....
.L_28:
        /*00ac*/ 	.word	0x00000060


	//   ....[1]....
        /*00b0*/ 	.word	0x00008690


	//   ....[2]....
        /*00b4*/ 	.word	0x00008970


	//   ....[3]....
        /*00b8*/ 	.word	0x00008af0


	//   ....[4]....
        /*00bc*/ 	.word	0x00008c30


	//   ....[5]....
        /*00c0*/ 	.word	0x00008cb0


	//----- nvinfo : EIATTR_CRS_STACK_SIZE
	.align		4
.L_29:
        /*00c4*/ 	.byte	0x04, 0x1e
        /*00c6*/ 	.short	(.L_31 - .L_30)
.L_30:
        /*00c8*/ 	.word	0x00000000


	//----- nvinfo : EIATTR_CBANK_PARAM_SIZE
	.align		4
.L_31:
        /*00cc*/ 	.byte	0x03, 0x19
        /*00ce*/ 	.short	0x0030


	//----- nvinfo : EIATTR_PARAM_CBANK
	.align		4
        /*00d0*/ 	.byte	0x04, 0x0a
        /*00d2*/ 	.short	(.L_33 - .L_32)
	.align		4
.L_32:
        /*00d4*/ 	.word	index@(.nv.constant0._Z13forwardKernelPKfS0_S0_Pfiiif)
        /*00d8*/ 	.short	0x0380
        /*00da*/ 	.short	0x0030


	//----- nvinfo : EIATTR_SW_WAR
	.align		4
.L_33:
        /*00dc*/ 	.byte	0x04, 0x36
        /*00de*/ 	.short	(.L_35 - .L_34)
.L_34:
        /*00e0*/ 	.word	0x00000008
.L_35:


//--------------------- .nv.callgraph             --------------------------
	.section	.nv.callgraph,"",@"SHT_CUDA_CALLGRAPH"
	.align	4
	.sectionentsize	8
	.align		4
        /*0000*/ 	.word	0x00000000
	.align		4
        /*0004*/ 	.word	0xffffffff
	.align		4
        /*0008*/ 	.word	0x00000000
	.align		4
        /*000c*/ 	.word	0xfffffffe
	.align		4
        /*0010*/ 	.word	0x00000000
	.align		4
        /*0014*/ 	.word	0xfffffffd
	.align		4
        /*0018*/ 	.word	0x00000000
	.align		4
        /*001c*/ 	.word	0xfffffffc


//--------------------- .text._Z13forwardKernelPKfS0_S0_Pfiiif --------------------------
	.section	.text._Z13forwardKernelPKfS0_S0_Pfiiif,"ax",@progbits
	.align	128
        .global         _Z13forwardKernelPKfS0_S0_Pfiiif
        .type           _Z13forwardKernelPKfS0_S0_Pfiiif,@function
        .size           _Z13forwardKernelPKfS0_S0_Pfiiif,(.L_x_121 - _Z13forwardKernelPKfS0_S0_Pfiiif)
        .other          _Z13forwardKernelPKfS0_S0_Pfiiif,@"STO_CUDA_ENTRY STV_DEFAULT"
_Z13forwardKernelPKfS0_S0_Pfiiif:
.text._Z13forwardKernelPKfS0_S0_Pfiiif:
[----:B------:R-:W-:Y:S01]  /*0000*/  LDC R1, c[0x0][0x37c] ;  /* 0x0000df00ff017b82 */ /* 0x000fe20000000800 */
[----:B------:R-:W0:Y:S01]  /*0010*/  S2R R2, SR_TID.X ;  /* 0x0000000000027919 */ /* 0x000e220000002100 */
[----:B------:R-:W1:Y:S01]  /*0020*/  LDCU UR4, c[0x0][0x3a0] ;  /* 0x00007400ff0477ac */ /* 0x000e620008000800 */
[----:B------:R-:W0:Y:S02]  /*0030*/  S2R R21, SR_CTAID.X ;  /* 0x0000000000157919 */ /* 0x000e240000002500 */
[----:B0-----:R-:W-:-:S04]  /*0040*/  LEA R21, R21, R2, 0x4 ;  /* 0x0000000215157211 */ /* 0x001fc800078e20ff */
[----:B-1----:R-:W-:-:S13]  /*0050*/  ISETP.GE.AND P0, PT, R21, UR4, PT ;  /* 0x0000000415007c0c */ /* 0x002fda000bf06270 */
[----:B------:R-:W-:Y:S05]  /*0060*/  @P0 EXIT ;  /* 0x000000000000094d */ /* 0x000fea0003800000 */
[----:B------:R-:W0:Y:S01]  /*0070*/  S2UR UR9, SR_CgaCtaId ;  /* 0x00000000000979c3 */ /* 0x000e220000008800 */
[----:B------:R-:W1:Y:S01]  /*0080*/  LDCU UR17, c[0x0][0x3a4] ;  /* 0x00007480ff1177ac */ /* 0x000e620008000800 */
[----:B------:R-:W-:Y:S01]  /*0090*/  UMOV UR4, 0x400 ;  /* 0x0000040000047882 */ /* 0x000fe20000000000 */
[----:B------:R-:W2:Y:S01]  /*00a0*/  LDCU.64 UR6, c[0x0][0x358] ;  /* 0x00006b00ff0677ac */ /* 0x000ea20008000a00 */
[----:B-1----:R-:W-:Y:S02]  /*00b0*/  UISETP.GE.AND UP0, UPT, UR17, 0x1, UPT ;  /* 0x000000011100788c */ /* 0x002fe4000bf06270 */
[----:B0-----:R-:W-:Y:S02]  /*00c0*/  ULEA UR9, UR9, UR4, 0x18 ;  /* 0x0000000409097291 */ /* 0x001fe4000f8ec0ff */
[----:B------:R-:W-:Y:S02]  /*00d0*/  UIADD3 UR4, UPT, UPT, UR17, -0x1, URZ ;  /* 0xffffffff11047890 */ /* 0x000fe4000fffe0ff */
[----:B------:R-:W-:-:S04]  /*00e0*/  ULEA UR12, UR17, UR9, 0x6 ;  /* 0x00000009110c7291 */ /* 0x000fc8000f8e30ff */
[----:B------:R-:W-:-:S04]  /*00f0*/  UIADD3 UR8, UPT, UPT, UR12, 0x40, URZ ;  /* 0x000000400c087890 */ /* 0x000fc8000fffe0ff */
[----:B------:R-:W-:-:S04]  /*0100*/  ULEA UR8, UR17, UR8, 0x6 ;  /* 0x0000000811087291 */ /* 0x000fc8000f8e30ff */
[----:B------:R-:W-:Y:S01]  /*0110*/  ULEA UR13, UR17, UR8, 0x6 ;  /* 0x00000008110d7291 */ /* 0x000fe2000f8e30ff */
[----:B--2---:R-:W-:Y:S11]  /*0120*/  BRA.U !UP0, `(.L_x_0) ;  /* 0x0000000908d07547 */ /* 0x004ff6000b800000 */
[----:B------:R-:W-:Y:S01]  /*0130*/  UISETP.GE.U32.AND UP1, UPT, UR4, 0xf, UPT ;  /* 0x0000000f0400788c */ /* 0x000fe2000bf26070 */
[----:B------:R-:W-:Y:S01]  /*0140*/  IMAD R8, R2, UR17, R2 ;  /* 0x0000001102087c24 */ /* 0x000fe2000f8e0202 */
[----:B------:R-:W-:Y:S01]  /*0150*/  ULOP3.LUT UR10, UR17, 0xf, URZ, 0xc0, !UPT ;  /* 0x0000000f110a7892 */ /* 0x000fe2000f8ec0ff */
[----:B------:R-:W-:-:S03]  /*0160*/  UMOV UR4, URZ ;  /* 0x000000ff00047c82 */ /* 0x000fc60008000000 */
[----:B------:R-:W-:-:S03]  /*0170*/  UISETP.NE.AND UP0, UPT, UR10, URZ, UPT ;  /* 0x000000ff0a00728c */ /* 0x000fc6000bf05270 */
[----:B------:R-:W-:Y:S08]  /*0180*/  BRA.U !UP1, `(.L_x_1) ;  /* 0x00000001095c7547 */ /* 0x000ff0000b800000 */
[----:B------:R-:W-:Y:S01]  /*0190*/  ULOP3.LUT UR4, UR17, 0x7ffffff0, URZ, 0xc0, !UPT ;  /* 0x7ffffff011047892 */ /* 0x000fe2000f8ec0ff */
[----:B------:R-:W-:-:S11]  /*01a0*/  UMOV UR5, URZ ;  /* 0x000000ff00057c82 */ /* 0x000fd60008000000 */
.L_x_2:
[----:B0-----:R-:W-:Y:S01]  /*01b0*/  IADD3 R0, PT, PT, R8, UR5, RZ ;  /* 0x0000000508007c10 */ /* 0x001fe2000fffe0ff */
[----:B------:R-:W-:-:S03]  /*01c0*/  UIADD3 UR5, UPT, UPT, UR5, 0x10, URZ ;  /* 0x0000001005057890 */ /* 0x000fc6000fffe0ff */
[----:B------:R-:W-:Y:S01]  /*01d0*/  LEA R0, R0, UR13, 0x2 ;  /* 0x0000000d00007c11 */ /* 0x000fe2000f8e10ff */
[----:B------:R-:W-:-:S04]  /*01e0*/  UISETP.NE.AND UP2, UPT, UR5, UR4, UPT ;  /* 0x000000040500728c */ /* 0x000fc8000bf45270 */
[----:B------:R0:W-:Y:S04]  /*01f0*/  STS [R0+0x80], RZ ;  /* 0x000080ff00007388 */ /* 0x0001e80000000800 */
        /* <DEDUP_REMOVED lines=14> */
[----:B------:R0:W-:Y:S01]  /*02e0*/  STS [R0+0xbc], RZ ;  /* 0x0000bcff00007388 */ /* 0x0001e20000000800 */
[----:B------:R-:W-:Y:S05]  /*02f0*/  BRA.U UP2, `(.L_x_2) ;  /* 0xfffffffd02ac7547 */ /* 0x000fea000b83ffff */
.L_x_1:
[----:B------:R-:W-:Y:S05]  /*0300*/  BRA.U !UP0, `(.L_x_3) ;  /* 0x0000000108907547 */ /* 0x000fea000b800000 */
[----:B------:R-:W-:Y:S02]  /*0310*/  UISETP.GE.U32.AND UP2, UPT, UR10, 0x8, UPT ;  /* 0x000000080a00788c */ /* 0x000fe4000bf46070 */
[----:B------:R-:W-:-:S04]  /*0320*/  ULOP3.LUT UR5, UR17, 0x7, URZ, 0xc0, !UPT ;  /* 0x0000000711057892 */ /* 0x000fc8000f8ec0ff */
[----:B------:R-:W-:-:S03]  /*0330*/  UISETP.NE.AND UP3, UPT, UR5, URZ, UPT ;  /* 0x000000ff0500728c */ /* 0x000fc6000bf65270 */
[----:B------:R-:W-:Y:S08]  /*0340*/  BRA.U !UP2, `(.L_x_4) ;  /* 0x000000010a2c7547 */ /* 0x000ff0000b800000 */
[----:B0-----:R-:W-:Y:S01]  /*0350*/  IADD3 R0, PT, PT, R8, UR4, RZ ;  /* 0x0000000408007c10 */ /* 0x001fe2000fffe0ff */
[----:B------:R-:W-:-:S03]  /*0360*/  UIADD3 UR4, UPT, UPT, UR4, 0x8, URZ ;  /* 0x0000000804047890 */ /* 0x000fc6000fffe0ff */
[----:B------:R-:W-:-:S05]  /*0370*/  LEA R0, R0, UR13, 0x2 ;  /* 0x0000000d00007c11 */ /* 0x000fca000f8e10ff */
[----:B------:R1:W-:Y:S04]  /*0380*/  STS [R0+0x80], RZ ;  /* 0x000080ff00007388 */ /* 0x0003e80000000800 */
[----:B------:R1:W-:Y:S04]  /*0390*/  STS [R0+0x84], RZ ;  /* 0x000084ff00007388 */ /* 0x0003e80000000800 */
[----:B------:R1:W-:Y:S04]  /*03a0*/  STS [R0+0x88], RZ ;  /* 0x000088ff00007388 */ /* 0x0003e80000000800 */
[----:B------:R1:W-:Y:S04]  /*03b0*/  STS [R0+0x8c], RZ ;  /* 0x00008cff00007388 */ /* 0x0003e80000000800 */
[----:B------:R1:W-:Y:S04]  /*03c0*/  STS [R0+0x90], RZ ;  /* 0x000090ff00007388 */ /* 0x0003e80000000800 */
[----:B------:R1:W-:Y:S04]  /*03d0*/  STS [R0+0x94], RZ ;  /* 0x000094ff00007388 */ /* 0x0003e80000000800 */
[----:B------:R1:W-:Y:S04]  /*03e0*/  STS [R0+0x98], RZ ;  /* 0x000098ff00007388 */ /* 0x0003e80000000800 */
[----:B------:R1:W-:Y:S02]  /*03f0*/  STS [R0+0x9c], RZ ;  /* 0x00009cff00007388 */ /* 0x0003e40000000800 */
.L_x_4:
[----:B------:R-:W-:Y:S05]  /*0400*/  BRA.U !UP3, `(.L_x_3) ;  /* 0x000000010b507547 */ /* 0x000fea000b800000 */
[----:B------:R-:W-:Y:S02]  /*0410*/  UISETP.GE.U32.AND UP2, UPT, UR5, 0x4, UPT ;  /* 0x000000040500788c */ /* 0x000fe4000bf46070 */
[----:B------:R-:W-:-:S04]  /*0420*/  ULOP3.LUT UR11, UR17, 0x3, URZ, 0xc0, !UPT ;  /* 0x00000003110b7892 */ /* 0x000fc8000f8ec0ff */
[----:B------:R-:W-:-:S03]  /*0430*/  UISETP.NE.AND UP3, UPT, UR11, URZ, UPT ;  /* 0x000000ff0b00728c */ /* 0x000fc6000bf65270 */
[----:B------:R-:W-:Y:S08]  /*0440*/  BRA.U !UP2, `(.L_x_5) ;  /* 0x000000010a1c7547 */ /* 0x000ff0000b800000 */
[----:B01----:R-:W-:Y:S01]  /*0450*/  IADD3 R0, PT, PT, R8, UR4, RZ ;  /* 0x0000000408007c10 */ /* 0x003fe2000fffe0ff */
[----:B------:R-:W-:-:S03]  /*0460*/  UIADD3 UR4, UPT, UPT, UR4, 0x4, URZ ;  /* 0x0000000404047890 */ /* 0x000fc6000fffe0ff */
[----:B------:R-:W-:-:S05]  /*0470*/  LEA R0, R0, UR13, 0x2 ;  /* 0x0000000d00007c11 */ /* 0x000fca000f8e10ff */
[----:B------:R2:W-:Y:S04]  /*0480*/  STS [R0+0x80], RZ ;  /* 0x000080ff00007388 */ /* 0x0005e80000000800 */
[----:B------:R2:W-:Y:S04]  /*0490*/  STS [R0+0x84], RZ ;  /* 0x000084ff00007388 */ /* 0x0005e80000000800 */
[----:B------:R2:W-:Y:S04]  /*04a0*/  STS [R0+0x88], RZ ;  /* 0x000088ff00007388 */ /* 0x0005e80000000800 */
[----:B------:R2:W-:Y:S02]  /*04b0*/  STS [R0+0x8c], RZ ;  /* 0x00008cff00007388 */ /* 0x0005e40000000800 */
.L_x_5:
[----:B------:R-:W-:Y:S05]  /*04c0*/  BRA.U !UP3, `(.L_x_3) ;  /* 0x000000010b207547 */ /* 0x000fea000b800000 */
[----:B------:R-:W-:-:S05]  /*04d0*/  UMOV UR5, URZ ;  /* 0x000000ff00057c82 */ /* 0x000fca0008000000 */
.L_x_6:
[----:B0123--:R-:W-:Y:S01]  /*04e0*/  IADD3 R0, PT, PT, R8, UR4, RZ ;  /* 0x0000000408007c10 */ /* 0x00ffe2000fffe0ff */
[----:B------:R-:W-:Y:S02]  /*04f0*/  UIADD3 UR5, UPT, UPT, UR5, 0x1, URZ ;  /* 0x0000000105057890 */ /* 0x000fe4000fffe0ff */
[----:B------:R-:W-:Y:S01]  /*0500*/  UIADD3 UR4, UPT, UPT, UR4, 0x1, URZ ;  /* 0x0000000104047890 */ /* 0x000fe2000fffe0ff */
[----:B------:R-:W-:Y:S01]  /*0510*/  LEA R0, R0, UR13, 0x2 ;  /* 0x0000000d00007c11 */ /* 0x000fe2000f8e10ff */
[----:B------:R-:W-:-:S04]  /*0520*/  UISETP.NE.AND UP2, UPT, UR5, UR11, UPT ;  /* 0x0000000b0500728c */ /* 0x000fc8000bf45270 */
[----:B------:R3:W-:Y:S05]  /*0530*/  STS [R0+0x80], RZ ;  /* 0x000080ff00007388 */ /* 0x0007ea0000000800 */
[----:B------:R-:W-:Y:S05]  /*0540*/  BRA.U UP2, `(.L_x_6) ;  /* 0xfffffffd02e47547 */ /* 0x000fea000b83ffff */
.L_x_3:
[----:B------:R-:W-:Y:S01]  /*0550*/  IMAD R9, R21, UR17, RZ ;  /* 0x0000001115097c24 */ /* 0x000fe2000f8e02ff */
[----:B------:R-:W-:Y:S01]  /*0560*/  UMOV UR4, URZ ;  /* 0x000000ff00047c82 */ /* 0x000fe20008000000 */
[----:B------:R-:W-:Y:S05]  /*0570*/  BRA.U !UP1, `(.L_x_7) ;  /* 0x0000000109a87547 */ /* 0x000fea000b800000 */
[----:B------:R-:W-:Y:S01]  /*0580*/  ULOP3.LUT UR4, UR17, 0x7ffffff0, URZ, 0xc0, !UPT ;  /* 0x7ffffff011047892 */ /* 0x000fe2000f8ec0ff */
[----:B------:R-:W-:-:S11]  /*0590*/  UMOV UR5, URZ ;  /* 0x000000ff00057c82 */ /* 0x000fd60008000000 */
.L_x_8:
[----:B------:R-:W4:Y:S01]  /*05a0*/  LDC.64 R4, c[0x0][0x380] ;  /* 0x0000e000ff047b82 */ /* 0x000f220000000a00 */
[----:B0-----:R-:W-:-:S05]  /*05b0*/  IADD3 R3, PT, PT, R9, UR5, RZ ;  /* 0x0000000509037c10 */ /* 0x001fca000fffe0ff */
[----:B----4-:R-:W-:-:S05]  /*05c0*/  IMAD.WIDE.U32 R4, R3, 0x4, R4 ;  /* 0x0000000403047825 */ /* 0x010fca00078e0004 */
[----:B0123--:R-:W2:Y:S04]  /*05d0*/  LDG.E.CONSTANT R0, desc[UR6][R4.64] ;  /* 0x0000000604007981 */ /* 0x00fea8000c1e9900 */
[----:B------:R-:W3:Y:S04]  /*05e0*/  LDG.E.CONSTANT R6, desc[UR6][R4.64+0x4] ;  /* 0x0000040604067981 */ /* 0x000ee8000c1e9900 */
[----:B------:R-:W4:Y:S04]  /*05f0*/  LDG.E.CONSTANT R10, desc[UR6][R4.64+0x8] ;  /* 0x00000806040a7981 */ /* 0x000f28000c1e9900 */
[----:B------:R-:W5:Y:S04]  /*0600*/  LDG.E.CONSTANT R12, desc[UR6][R4.64+0xc] ;  /* 0x00000c06040c7981 */ /* 0x000f68000c1e9900 */
        /* <DEDUP_REMOVED lines=11> */
[----:B------:R-:W5:Y:S01]  /*06c0*/  LDG.E.CONSTANT R15, desc[UR6][R4.64+0x3c] ;  /* 0x00003c06040f7981 */ /* 0x000f62000c1e9900 */
[----:B------:R-:W-:Y:S01]  /*06d0*/  IADD3 R3, PT, PT, R8, UR5, RZ ;  /* 0x0000000508037c10 */ /* 0x000fe2000fffe0ff */
[----:B------:R-:W-:-:S03]  /*06e0*/  UIADD3 UR5, UPT, UPT, UR5, 0x10, URZ ;  /* 0x0000001005057890 */ /* 0x000fc6000fffe0ff */
[----:B------:R-:W-:Y:S01]  /*06f0*/  LEA R3, R3, UR9, 0x2 ;  /* 0x0000000903037c11 */ /* 0x000fe2000f8e10ff */
[----:B------:R-:W-:-:S04]  /*0700*/  UISETP.NE.AND UP1, UPT, UR5, UR4, UPT ;  /* 0x000000040500728c */ /* 0x000fc8000bf25270 */
[----:B--2---:R0:W-:Y:S04]  /*0710*/  STS [R3], R0 ;  /* 0x0000000003007388 */ /* 0x0041e80000000800 */
[----:B---3--:R0:W-:Y:S04]  /*0720*/  STS [R3+0x4], R6 ;  /* 0x0000040603007388 */ /* 0x0081e80000000800 */
[----:B----4-:R0:W-:Y:S04]  /*0730*/  STS [R3+0x8], R10 ;  /* 0x0000080a03007388 */ /* 0x0101e80000000800 */
[----:B-----5:R0:W-:Y:S04]  /*0740*/  STS [R3+0xc], R12 ;  /* 0x00000c0c03007388 */ /* 0x0201e80000000800 */
[----:B------:R0:W-:Y:S04]  /*0750*/  STS [R3+0x10], R14 ;  /* 0x0000100e03007388 */ /* 0x0001e80000000800 */
        /* <DEDUP_REMOVED lines=10> */
[----:B------:R0:W-:Y:S01]  /*0800*/  STS [R3+0x3c], R15 ;  /* 0x00003c0f03007388 */ /* 0x0001e20000000800 */
[----:B------:R-:W-:Y:S05]  /*0810*/  BRA.U UP1, `(.L_x_8) ;  /* 0xfffffffd01607547 */ /* 0x000fea000b83ffff */
.L_x_7:
[----:B------:R-:W-:Y:S05]  /*0820*/  BRA.U !UP0, `(.L_x_0) ;  /* 0x0000000508107547 */ /* 0x000fea000b800000 */
[----:B------:R-:W-:Y:S02]  /*0830*/  UISETP.GE.U32.AND UP0, UPT, UR10, 0x8, UPT ;  /* 0x000000080a00788c */ /* 0x000fe4000bf06070 */
[----:B------:R-:W-:-:S04]  /*0840*/  ULOP3.LUT UR5, UR17, 0x7, URZ, 0xc0, !UPT ;  /* 0x0000000711057892 */ /* 0x000fc8000f8ec0ff */
[----:B------:R-:W-:-:S03]  /*0850*/  UISETP.NE.AND UP1, UPT, UR5, URZ, UPT ;  /* 0x000000ff0500728c */ /* 0x000fc6000bf25270 */
[----:B------:R-:W-:Y:S08]  /*0860*/  BRA.U !UP0, `(.L_x_9) ;  /* 0x00000001086c7547 */ /* 0x000ff0000b800000 */
[----:B0-----:R-:W0:Y:S01]  /*0870*/  LDC.64 R6, c[0x0][0x380] ;  /* 0x0000e000ff067b82 */ /* 0x001e220000000a00 */
[----:B------:R-:W4:Y:S01]  /*0880*/  LDCU.64 UR10, c[0x0][0x380] ;  /* 0x00007000ff0a77ac */ /* 0x000f220008000a00 */
[C---:B-123--:R-:W-:Y:S02]  /*0890*/  IADD3 R0, P0, PT, R9.reuse, UR4, RZ ;  /* 0x0000000409007c10 */ /* 0x04efe4000ff1e0ff */
[----:B------:R-:W-:Y:S02]  /*08a0*/  IADD3 R3, PT, PT, R9, UR4, RZ ;  /* 0x0000000409037c10 */ /* 0x000fe4000fffe0ff */
[----:B------:R-:W-:Y:S02]  /*08b0*/  IADD3.X R5, PT, PT, RZ, RZ, RZ, P0, !PT ;  /* 0x000000ffff057210 */ /* 0x000fe400007fe4ff */
[----:B----4-:R-:W-:-:S04]  /*08c0*/  LEA R4, P0, R0, UR10, 0x2 ;  /* 0x0000000a00047c11 */ /* 0x010fc8000f8010ff */
[----:B------:R-:W-:Y:S01]  /*08d0*/  LEA.HI.X R5, R0, UR11, R5, 0x2, P0 ;  /* 0x0000000b00057c11 */ /* 0x000fe200080f1405 */
[----:B0-----:R-:W-:-:S04]  /*08e0*/  IMAD.WIDE.U32 R6, R3, 0x4, R6 ;  /* 0x0000000403067825 */ /* 0x001fc800078e0006 */
[----:B------:R-:W2:Y:S04]  /*08f0*/  LDG.E.CONSTANT R10, desc[UR6][R4.64+0x4] ;  /* 0x00000406040a7981 */ /* 0x000ea8000c1e9900 */
[----:B------:R-:W3:Y:S04]  /*0900*/  LDG.E.CONSTANT R6, desc[UR6][R6.64] ;  /* 0x0000000606067981 */ /* 0x000ee8000c1e9900 */
[----:B------:R-:W4:Y:S04]  /*0910*/  LDG.E.CONSTANT R12, desc[UR6][R4.64+0x8] ;  /* 0x00000806040c7981 */ /* 0x000f28000c1e9900 */
[----:B------:R-:W5:Y:S04]  /*0920*/  LDG.E.CONSTANT R14, desc[UR6][R4.64+0xc] ;  /* 0x00000c06040e7981 */ /* 0x000f68000c1e9900 */
[----:B------:R-:W5:Y:S04]  /*0930*/  LDG.E.CONSTANT R16, desc[UR6][R4.64+0x10] ;  /* 0x0000100604107981 */ /* 0x000f68000c1e9900 */
[----:B------:R-:W5:Y:S04]  /*0940*/  LDG.E.CONSTANT R18, desc[UR6][R4.64+0x14] ;  /* 0x0000140604127981 */ /* 0x000f68000c1e9900 */
[----:B------:R-:W5:Y:S04]  /*0950*/  LDG.E.CONSTANT R20, desc[UR6][R4.64+0x18] ;  /* 0x0000180604147981 */ /* 0x000f68000c1e9900 */
[----:B------:R-:W5:Y:S01]  /*0960*/  LDG.E.CONSTANT R22, desc[UR6][R4.64+0x1c] ;  /* 0x00001c0604167981 */ /* 0x000f62000c1e9900 */
[----:B------:R-:W-:-:S04]  /*0970*/  IADD3 R0, PT, PT, R8, UR4, RZ ;  /* 0x0000000408007c10 */ /* 0x000fc8000fffe0ff */
[----:B------:R-:W-:Y:S01]  /*0980*/  LEA R3, R0, UR9, 0x2 ;  /* 0x0000000900037c11 */ /* 0x000fe2000f8e10ff */
[----:B------:R-:W-:-:S04]  /*0990*/  UIADD3 UR4, UPT, UPT, UR4, 0x8, URZ ;  /* 0x0000000804047890 */ /* 0x000fc8000fffe0ff */
[----:B--2---:R0:W-:Y:S04]  /*09a0*/  STS [R3+0x4], R10 ;  /* 0x0000040a03007388 */ /* 0x0041e80000000800 */
[----:B---3--:R0:W-:Y:S04]  /*09b0*/  STS [R3], R6 ;  /* 0x0000000603007388 */ /* 0x0081e80000000800 */
[----:B----4-:R0:W-:Y:S04]  /*09c0*/  STS [R3+0x8], R12 ;  /* 0x0000080c03007388 */ /* 0x0101e80000000800 */
[----:B-----5:R0:W-:Y:S04]  /*09d0*/  STS [R3+0xc], R14 ;  /* 0x00000c0e03007388 */ /* 0x0201e80000000800 */
[----:B------:R0:W-:Y:S04]  /*09e0*/  STS [R3+0x10], R16 ;  /* 0x0000101003007388 */ /* 0x0001e80000000800 */
[----:B------:R0:W-:Y:S04]  /*09f0*/  STS [R3+0x14], R18 ;  /* 0x0000141203007388 */ /* 0x0001e80000000800 */
[----:B------:R0:W-:Y:S04]  /*0a00*/  STS [R3+0x18], R20 ;  /* 0x0000181403007388 */ /* 0x0001e80000000800 */
[----:B------:R0:W-:Y:S02]  /*0a10*/  STS [R3+0x1c], R22 ;  /* 0x00001c1603007388 */ /* 0x0001e40000000800 */
.L_x_9:
[----:B------:R-:W-:Y:S05]  /*0a20*/  BRA.U !UP1, `(.L_x_0) ;  /* 0x0000000109907547 */ /* 0x000fea000b800000 */
[----:B------:R-:W-:Y:S02]  /*0a30*/  UISETP.GE.U32.AND UP0, UPT, UR5, 0x4, UPT ;  /* 0x000000040500788c */ /* 0x000fe4000bf06070 */
[----:B------:R-:W-:-:S04]  /*0a40*/  ULOP3.LUT UR10, UR17, 0x3, URZ, 0xc0, !UPT ;  /* 0x00000003110a7892 */ /* 0x000fc8000f8ec0ff */
[----:B------:R-:W-:-:S03]  /*0a50*/  UISETP.NE.AND UP1, UPT, UR10, URZ, UPT ;  /* 0x000000ff0a00728c */ /* 0x000fc6000bf25270 */
[----:B------:R-:W-:Y:S08]  /*0a60*/  BRA.U !UP0, `(.L_x_10) ;  /* 0x00000001084c7547 */ /* 0x000ff0000b800000 */
[----:B------:R-:W4:Y:S01]  /*0a70*/  LDC.64 R4, c[0x0][0x380] ;  /* 0x0000e000ff047b82 */ /* 0x000f220000000a00 */
[----:B------:R-:W5:Y:S01]  /*0a80*/  LDCU.64 UR14, c[0x0][0x380] ;  /* 0x00007000ff0e77ac */ /* 0x000f620008000a00 */
[C---:B0123--:R-:W-:Y:S02]  /*0a90*/  IADD3 R0, P0, PT, R9.reuse, UR4, RZ ;  /* 0x0000000409007c10 */ /* 0x04ffe4000ff1e0ff */
[----:B------:R-:W-:Y:S02]  /*0aa0*/  IADD3 R3, PT, PT, R9, UR4, RZ ;  /* 0x0000000409037c10 */ /* 0x000fe4000fffe0ff */
[----:B------:R-:W-:Y:S02]  /*0ab0*/  IADD3.X R7, PT, PT, RZ, RZ, RZ, P0, !PT ;  /* 0x000000ffff077210 */ /* 0x000fe400007fe4ff */
[----:B-----5:R-:W-:-:S04]  /*0ac0*/  LEA R6, P0, R0, UR14, 0x2 ;  /* 0x0000000e00067c11 */ /* 0x020fc8000f8010ff */
[----:B------:R-:W-:Y:S01]  /*0ad0*/  LEA.HI.X R7, R0, UR15, R7, 0x2, P0 ;  /* 0x0000000f00077c11 */ /* 0x000fe200080f1407 */
[----:B----4-:R-:W-:-:S04]  /*0ae0*/  IMAD.WIDE.U32 R4, R3, 0x4, R4 ;  /* 0x0000000403047825 */ /* 0x010fc800078e0004 */
[----:B------:R-:W2:Y:S04]  /*0af0*/  LDG.E.CONSTANT R10, desc[UR6][R6.64+0x4] ;  /* 0x00000406060a7981 */ /* 0x000ea8000c1e9900 */
[----:B------:R-:W3:Y:S04]  /*0b00*/  LDG.E.CONSTANT R4, desc[UR6][R4.64] ;  /* 0x0000000604047981 */ /* 0x000ee8000c1e9900 */
[----:B------:R-:W4:Y:S04]  /*0b10*/  LDG.E.CONSTANT R12, desc[UR6][R6.64+0x8] ;  /* 0x00000806060c7981 */ /* 0x000f28000c1e9900 */
[----:B------:R-:W5:Y:S01]  /*0b20*/  LDG.E.CONSTANT R14, desc[UR6][R6.64+0xc] ;  /* 0x00000c06060e7981 */ /* 0x000f62000c1e9900 */
[----:B------:R-:W-:-:S04]  /*0b30*/  IADD3 R0, PT, PT, R8, UR4, RZ ;  /* 0x0000000408007c10 */ /* 0x000fc8000fffe0ff */
[----:B------:R-:W-:Y:S01]  /*0b40*/  LEA R3, R0, UR9, 0x2 ;  /* 0x0000000900037c11 */ /* 0x000fe2000f8e10ff */
[----:B------:R-:W-:-:S04]  /*0b50*/  UIADD3 UR4, UPT, UPT, UR4, 0x4, URZ ;  /* 0x0000000404047890 */ /* 0x000fc8000fffe0ff */
[----:B--2---:R0:W-:Y:S04]  /*0b60*/  STS [R3+0x4], R10 ;  /* 0x0000040a03007388 */ /* 0x0041e80000000800 */
[----:B---3--:R0:W-:Y:S04]  /*0b70*/  STS [R3], R4 ;  /* 0x0000000403007388 */ /* 0x0081e80000000800 */
[----:B----4-:R0:W-:Y:S04]  /*0b80*/  STS [R3+0x8], R12 ;  /* 0x0000080c03007388 */ /* 0x0101e80000000800 */
[----:B-----5:R0:W-:Y:S02]  /*0b90*/  STS [R3+0xc], R14 ;  /* 0x00000c0e03007388 */ /* 0x0201e40000000800 */
.L_x_10:
[----:B------:R-:W-:Y:S05]  /*0ba0*/  BRA.U !UP1, `(.L_x_0) ;  /* 0x0000000109307547 */ /* 0x000fea000b800000 */
[----:B0-----:R-:W0:Y:S01]  /*0bb0*/  LDC.64 R6, c[0x0][0x380] ;  /* 0x0000e000ff067b82 */ /* 0x001e220000000a00 */
[----:B------:R-:W-:-:S05]  /*0bc0*/  UMOV UR5, URZ ;  /* 0x000000ff00057c82 */ /* 0x000fca0008000000 */
.L_x_11:
[----:B------:R-:W-:-:S05]  /*0bd0*/  IADD3 R5, PT, PT, R9, UR4, RZ ;  /* 0x0000000409057c10 */ /* 0x000fca000fffe0ff */
[----:B0---4-:R-:W-:-:S06]  /*0be0*/  IMAD.WIDE.U32 R4, R5, 0x4, R6 ;  /* 0x0000000405047825 */ /* 0x011fcc00078e0006 */
[----:B------:R-:W4:Y:S01]  /*0bf0*/  LDG.E.CONSTANT R4, desc[UR6][R4.64] ;  /* 0x0000000604047981 */ /* 0x000f22000c1e9900 */
[----:B-123--:R-:W-:Y:S01]  /*0c00*/  IADD3 R0, PT, PT, R8, UR4, RZ ;  /* 0x0000000408007c10 */ /* 0x00efe2000fffe0ff */
[----:B------:R-:W-:Y:S02]  /*0c10*/  UIADD3 UR5, UPT, UPT, UR5, 0x1, URZ ;  /* 0x0000000105057890 */ /* 0x000fe4000fffe0ff */
[----:B------:R-:W-:Y:S01]  /*0c20*/  UIADD3 UR4, UPT, UPT, UR4, 0x1, URZ ;  /* 0x0000000104047890 */ /* 0x000fe2000fffe0ff */
[----:B------:R-:W-:Y:S01]  /*0c30*/  LEA R3, R0, UR9, 0x2 ;  /* 0x0000000900037c11 */ /* 0x000fe2000f8e10ff */
[----:B------:R-:W-:-:S04]  /*0c40*/  UISETP.NE.AND UP0, UPT, UR5, UR10, UPT ;  /* 0x0000000a0500728c */ /* 0x000fc8000bf05270 */
[----:B----4-:R4:W-:Y:S05]  /*0c50*/  STS [R3], R4 ;  /* 0x0000000403007388 */ /* 0x0109ea0000000800 */
[----:B------:R-:W-:Y:S05]  /*0c60*/  BRA.U UP0, `(.L_x_11) ;  /* 0xfffffffd00d87547 */ /* 0x000fea000b83ffff */
.L_x_0:
[----:B------:R-:W5:Y:S02]  /*0c70*/  LDCU UR4, c[0x0][0x3a8] ;  /* 0x00007500ff0477ac */ /* 0x000f640008000800 */
[----:B-----5:R-:W-:Y:S01]  /*0c80*/  UISETP.GE.AND UP0, UPT, UR4, 0x1, UPT ;  /* 0x000000010400788c */ /* 0x020fe2000bf06270 */
[----:B------:R-:W-:Y:S08]  /*0c90*/  BAR.SYNC.DEFER_BLOCKING 0x0 ;  /* 0x0000000000007b1d */ /* 0x000ff00000010000 */
[----:B------:R-:W-:Y:S05]  /*0ca0*/  BRA.U !UP0, `(.L_x_12) ;  /* 0x0000007908707547 */ /* 0x000fea000b800000 */
[----:B0-----:R-:W-:Y:S02]  /*0cb0*/  HFMA2 R20, -RZ, RZ, 0, 0 ;  /* 0x00000000ff147431 */ /* 0x001fe400000001ff */
[----:B------:R-:W-:Y:S01]  /*0cc0*/  IMAD R2, R2, UR17, R2 ;  /* 0x0000001102027c24 */ /* 0x000fe2000f8e0202 */
[----:B------:R-:W-:Y:S01]  /*0cd0*/  MOV R22, 0xff800000 ;  /* 0xff80000000167802 */ /* 0x000fe20000000f00 */
[----:B------:R-:W-:Y:S01]  /*0ce0*/  UIADD3 UR16, UPT, UPT, UR17, 0x1, URZ ;  /* 0x0000000111107890 */ /* 0x000fe2000fffe0ff */
[----:B----4-:R-:W-:Y:S01]  /*0cf0*/  MOV R3, RZ ;  /* 0x000000ff00037202 */ /* 0x010fe20000000f00 */
[----:B------:R-:W-:Y:S02]  /*0d00*/  ULOP3.LUT UR15, UR17, 0x3, URZ, 0xc0, !UPT ;  /* 0x00000003110f7892 */ /* 0x000fe4000f8ec0ff */
[----:B------:R-:W-:Y:S02]  /*0d10*/  ULOP3.LUT UR5, UR17, 0x7ffffff8, URZ, 0xc0, !UPT ;  /* 0x7ffffff811057892 */ /* 0x000fe4000f8ec0ff */
[----:B------:R-:W-:-:S12]  /*0d20*/  ULOP3.LUT UR14, UR17, 0x1, URZ, 0xc0, !UPT ;  /* 0x00000001110e7892 */ /* 0x000fd8000f8ec0ff */
.L_x_104:
[----:B-123--:R-:W0:Y:S01]  /*0d30*/  S2R R0, SR_TID.X ;  /* 0x0000000000007919 */ /* 0x00ee220000002100 */
[----:B------:R-:W1:Y:S01]  /*0d40*/  LDCU.64 UR10, c[0x0][0x3a0] ;  /* 0x00007400ff0a77ac */ /* 0x000e620008000a00 */
[----:B------:R-:W2:Y:S01]  /*0d50*/  LDCU UR4, c[0x0][0x3a4] ;  /* 0x00007480ff0477ac */ /* 0x000ea20008000800 */
[----:B------:R-:W3:Y:S01]  /*0d60*/  LDCU UR18, c[0x0][0x3a8] ;  /* 0x00007500ff1277ac */ /* 0x000ee20008000800 */
[----:B------:R-:W-:Y:S02]  /*0d70*/  UIADD3 UR19, UPT, UPT, UR15, -0x1, URZ ;  /* 0xffffffff0f137890 */ /* 0x000fe4000fffe0ff */
[----:B-1----:R-:W-:Y:S02]  /*0d80*/  UISETP.GE.AND UP0, UPT, UR11, 0x1, UPT ;  /* 0x000000010b00788c */ /* 0x002fe4000bf06270 */
[----:B--2---:R-:W-:Y:S02]  /*0d90*/  ULOP3.LUT UR24, UR4, 0x7, URZ, 0xc0, !UPT ;  /* 0x0000000704187892 */ /* 0x004fe4000f8ec0ff */
[----:B------:R-:W-:-:S02]  /*0da0*/  UIADD3 UR9, UPT, UPT, UR4, -0x1, URZ ;  /* 0xffffffff04097890 */ /* 0x000fc4000fffe0ff */
[----:B------:R-:W-:Y:S01]  /*0db0*/  UIADD3 UR17, UPT, UPT, UR24, -0x1, URZ ;  /* 0xffffffff18117890 */ /* 0x000fe2000fffe0ff */
[C---:B0-----:R-:W-:Y:S02]  /*0dc0*/  LEA R9, R3.reuse, R0, 0x4 ;  /* 0x0000000003097211 */ /* 0x041fe400078e20ff */
[----:B------:R-:W-:Y:S02]  /*0dd0*/  IADD3 R3, PT, PT, R3, 0x1, RZ ;  /* 0x0000000103037810 */ /* 0x000fe40007ffe0ff */
[----:B------:R-:W-:Y:S02]  /*0de0*/  ISETP.GE.AND P0, PT, R9, UR10, PT ;  /* 0x0000000a09007c0c */ /* 0x000fe4000bf06270 */
[----:B---3--:R-:W-:Y:S02]  /*0df0*/  ISETP.NE.AND P2, PT, R3, UR18, PT ;  /* 0x0000001203007c0c */ /* 0x008fe4000bf45270 */
[----:B------:R-:W-:Y:S01]  /*0e00*/  FSEL R8, RZ, 1, P0 ;  /* 0x3f800000ff087808 */ /* 0x000fe20000000000 */
[----:B------:R-:W-:Y:S10]  /*0e10*/  BRA.U !UP0, `(.L_x_13) ;  /* 0x0000000908d87547 */ /* 0x000ff4000b800000 */
[----:B------:R-:W-:Y:S01]  /*0e20*/  UISETP.GE.U32.AND UP1, UPT, UR9, 0x7, UPT ;  /* 0x000000070900788c */ /* 0x000fe2000bf26070 */
[----:B------:R-:W-:Y:S01]  /*0e30*/  IMAD R9, R9, UR11, RZ ;  /* 0x0000000b09097c24 */ /* 0x000fe2000f8e02ff */
[----:B------:R-:W-:-:S07]  /*0e40*/  UMOV UR4, URZ ;  /* 0x000000ff00047c82 */ /* 0x000fce0008000000 */
[----:B------:R-:W-:Y:S05]  /*0e50*/  BRA.U !UP1, `(.L_x_14) ;  /* 0x0000000509407547 */ /* 0x000fea000b800000 */
[----:B------:R-:W0:Y:S01]  /*0e60*/  S2R R13, SR_CgaCtaId ;  /* 0x00000000000d7919 */ /* 0x000e220000008800 */
[----:B------:R-:W1:Y:S01]  /*0e70*/  LDC.64 R4, c[0x0][0x390] ;  /* 0x0000e400ff047b82 */ /* 0x000e620000000a00 */
[----:B------:R-:W-:Y:S01]  /*0e80*/  MOV R12, 0x400 ;  /* 0x00000400000c7802 */ /* 0x000fe20000000f00 */
[----:B------:R-:W-:Y:S01]  /*0e90*/  ULOP3.LUT UR5, UR11, 0x7ffffff8, URZ, 0xc0, !UPT ;  /* 0x7ffffff80b057892 */ /* 0x000fe2000f8ec0ff */
[----:B------:R-:W-:Y:S02]  /*0ea0*/  SHF.L.U32 R10, R2, 0x2, RZ ;  /* 0x00000002020a7819 */ /* 0x000fe400000006ff */
[----:B------:R-:W-:Y:S01]  /*0eb0*/  MOV R11, UR11 ;  /* 0x0000000b000b7c02 */ /* 0x000fe20008000f00 */
[----:B------:R-:W-:Y:S01]  /*0ec0*/  UIADD3 UR4, UPT, UPT, -UR5, URZ, URZ ;  /* 0x000000ff05047290 */ /* 0x000fe2000fffe1ff */
[----:B------:R-:W-:Y:S01]  /*0ed0*/  MOV R15, UR11 ;  /* 0x0000000b000f7c02 */ /* 0x000fe20008000f00 */
[----:B------:R-:W2:Y:S01]  /*0ee0*/  LDC.64 R6, c[0x0][0x388] ;  /* 0x0000e200ff067b82 */ /* 0x000ea20000000a00 */
[----:B------:R-:W-:-:S02]  /*0ef0*/  LEA R11, R11, R10, 0x6 ;  /* 0x0000000a0b0b7211 */ /* 0x000fc400078e30ff */
[----:B------:R-:W-:Y:S01]  /*0f00*/  LEA R10, R15, R10, 0x7 ;  /* 0x0000000a0f0a7211 */ /* 0x000fe200078e38ff */
[----:B-1----:R-:W-:Y:S01]  /*0f10*/  IMAD.WIDE.U32 R4, R9, 0x4, R4 ;  /* 0x0000000409047825 */ /* 0x002fe200078e0004 */
[----:B0-----:R-:W-:-:S03]  /*0f20*/  LEA R13, R13, R12, 0x18 ;  /* 0x0000000c0d0d7211 */ /* 0x001fc600078ec0ff */
[----:B--2---:R-:W-:Y:S01]  /*0f30*/  IMAD.WIDE.U32 R6, R9, 0x4, R6 ;  /* 0x0000000409067825 */ /* 0x004fe200078e0006 */
[----:B------:R-:W-:Y:S02]  /*0f40*/  IADD3 R12, P0, PT, R4, 0x10, RZ ;  /* 0x00000010040c7810 */ /* 0x000fe40007f1e0ff */
[--C-:B------:R-:W-:Y:S02]  /*0f50*/  IADD3 R11, PT, PT, R11, 0x5c, R13.reuse ;  /* 0x0000005c0b0b7810 */ /* 0x100fe40007ffe00d */
[----:B------:R-:W-:Y:S02]  /*0f60*/  IADD3 R4, P1, PT, R6, 0x10, RZ ;  /* 0x0000001006047810 */ /* 0x000fe40007f3e0ff */
[----:B------:R-:W-:Y:S02]  /*0f70*/  IADD3.X R19, PT, PT, RZ, R5, RZ, P0, !PT ;  /* 0x00000005ff137210 */ /* 0x000fe400007fe4ff */
[----:B------:R-:W-:Y:S02]  /*0f80*/  IADD3 R10, PT, PT, R10, 0x9c, R13 ;  /* 0x0000009c0a0a7810 */ /* 0x000fe40007ffe00d */
[----:B------:R-:W-:-:S07]  /*0f90*/  IADD3.X R5, PT, PT, RZ, R7, RZ, P1, !PT ;  /* 0x00000007ff057210 */ /* 0x000fce0000ffe4ff */
.L_x_15:
[----:B------:R-:W-:Y:S01]  /*0fa0*/  MOV R6, R12 ;  /* 0x0000000c00067202 */ /* 0x000fe20000000f00 */
[----:B------:R-:W2:Y:S01]  /*0fb0*/  LDG.E.CONSTANT R27, desc[UR6][R4.64+-0x10] ;  /* 0xfffff006041b7981 */ /* 0x000ea2000c1e9900 */
[----:B------:R-:W-:-:S03]  /*0fc0*/  MOV R7, R19 ;  /* 0x0000001300077202 */ /* 0x000fc60000000f00 */
        /* <DEDUP_REMOVED lines=11> */
[----:B--2---:R-:W-:-:S03]  /*1080*/  FMUL R24, R8, R27 ;  /* 0x0000001b08187220 */ /* 0x004fc60000400000 */
[----:B------:R-:W2:Y:S01]  /*1090*/  LDG.E.CONSTANT R27, desc[UR6][R4.64+0x4] ;  /* 0x00000406041b7981 */ /* 0x000ea2000c1e9900 */
[C---:B---3--:R-:W-:Y:S01]  /*10a0*/  FMUL R28, R8.reuse, R12 ;  /* 0x0000000c081c7220 */ /* 0x048fe20000400000 */
[C---:B----4-:R-:W-:Y:S02]  /*10b0*/  FMUL R26, R8.reuse, R29 ;  /* 0x0000001d081a7220 */ /* 0x050fe40000400000 */
[----:B------:R-:W-:Y:S01]  /*10c0*/  STS [R11+-0x1c], R24 ;  /* 0xffffe4180b007388 */ /* 0x000fe20000000800 */
[----:B-----5:R-:W-:-:S03]  /*10d0*/  FMUL R29, R8, R14 ;  /* 0x0000000e081d7220 */ /* 0x020fc60000400000 */
[----:B------:R-:W-:Y:S04]  /*10e0*/  STS [R10+-0x1c], R26 ;  /* 0xffffe41a0a007388 */ /* 0x000fe80000000800 */
[----:B------:R-:W-:Y:S04]  /*10f0*/  STS [R11+-0x18], R28 ;  /* 0xffffe81c0b007388 */ /* 0x000fe80000000800 */
[----:B------:R0:W-:Y:S04]  /*1100*/  STS [R10+-0x18], R29 ;  /* 0xffffe81d0a007388 */ /* 0x0001e80000000800 */
[----:B------:R-:W3:Y:S04]  /*1110*/  LDG.E.CONSTANT R14, desc[UR6][R4.64+0xc] ;  /* 0x00000c06040e7981 */ /* 0x000ee8000c1e9900 */
[----:B------:R-:W4:Y:S04]  /*1120*/  LDG.E.CONSTANT R12, desc[UR6][R6.64+0xc] ;  /* 0x00000c06060c7981 */ /* 0x000f28000c1e9900 */
[----:B0-----:R0:W5:Y:S01]  /*1130*/  LDG.E.CONSTANT R29, desc[UR6][R4.64+0x8] ;  /* 0x00000806041d7981 */ /* 0x001162000c1e9900 */
[C---:B------:R-:W-:Y:S01]  /*1140*/  FMUL R15, R8.reuse, R15 ;  /* 0x0000000f080f7220 */ /* 0x040fe20000400000 */
[C---:B------:R-:W-:Y:S01]  /*1150*/  FMUL R17, R8.reuse, R17 ;  /* 0x0000001108117220 */ /* 0x040fe20000400000 */
[C---:B------:R-:W-:Y:S01]  /*1160*/  FMUL R24, R8.reuse, R19 ;  /* 0x0000001308187220 */ /* 0x040fe20000400000 */
[----:B------:R-:W-:Y:S01]  /*1170*/  UIADD3 UR4, UPT, UPT, UR4, 0x8, URZ ;  /* 0x0000000804047890 */ /* 0x000fe2000fffe0ff */
[C---:B------:R-:W-:Y:S01]  /*1180*/  FMUL R25, R8.reuse, R25 ;  /* 0x0000001908197220 */ /* 0x040fe20000400000 */
[C---:B------:R-:W-:Y:S01]  /*1190*/  FMUL R26, R8.reuse, R13 ;  /* 0x0000000d081a7220 */ /* 0x040fe20000400000 */
[----:B------:R1:W-:Y:S01]  /*11a0*/  STS [R11+-0x14], R15 ;  /* 0xffffec0f0b007388 */ /* 0x0003e20000000800 */
[C---:B------:R-:W-:Y:S01]  /*11b0*/  FMUL R23, R8.reuse, R23 ;  /* 0x0000001708177220 */ /* 0x040fe20000400000 */
[----:B------:R-:W-:Y:S01]  /*11c0*/  UISETP.NE.AND UP1, UPT, UR4, URZ, UPT ;  /* 0x000000ff0400728c */ /* 0x000fe2000bf25270 */
[C---:B------:R-:W-:Y:S01]  /*11d0*/  FMUL R13, R8.reuse, R18 ;  /* 0x00000012080d7220 */ /* 0x040fe20000400000 */
[----:B------:R4:W-:Y:S04]  /*11e0*/  STS [R10+-0x14], R17 ;  /* 0xffffec110a007388 */ /* 0x0009e80000000800 */
[----:B------:R-:W-:Y:S01]  /*11f0*/  STS [R11+-0x10], R24 ;  /* 0xfffff0180b007388 */ /* 0x000fe20000000800 */
[----:B-1----:R-:W-:-:S03]  /*1200*/  FMUL R15, R8, R16 ;  /* 0x00000010080f7220 */ /* 0x002fc60000400000 */
[----:B------:R-:W-:Y:S04]  /*1210*/  STS [R10+-0x10], R25 ;  /* 0xfffff0190a007388 */ /* 0x000fe80000000800 */
[----:B------:R-:W-:Y:S01]  /*1220*/  STS [R11+-0xc], R26 ;  /* 0xfffff41a0b007388 */ /* 0x000fe20000000800 */
[----:B0-----:R-:W-:-:S03]  /*1230*/  IADD3 R4, P1, PT, R4, 0x20, RZ ;  /* 0x0000002004047810 */ /* 0x001fc60007f3e0ff */
[----:B------:R-:W-:Y:S01]  /*1240*/  STS [R10+-0xc], R23 ;  /* 0xfffff4170a007388 */ /* 0x000fe20000000800 */
[----:B------:R-:W-:Y:S01]  /*1250*/  IADD3.X R5, PT, PT, RZ, R5, RZ, P1, !PT ;  /* 0x00000005ff057210 */ /* 0x000fe20000ffe4ff */
[----:B--2---:R-:W-:-:S05]  /*1260*/  FMUL R28, R8, R27 ;  /* 0x0000001b081c7220 */ /* 0x004fca0000400000 */
[----:B------:R-:W-:Y:S04]  /*1270*/  STS [R11+-0x8], R28 ;  /* 0xfffff81c0b007388 */ /* 0x000fe80000000800 */
[----:B------:R-:W-:Y:S01]  /*1280*/  STS [R10+-0x8], R13 ;  /* 0xfffff80d0a007388 */ /* 0x000fe20000000800 */
[C---:B---3--:R-:W-:Y:S01]  /*1290*/  FMUL R14, R8.reuse, R14 ;  /* 0x0000000e080e7220 */ /* 0x048fe20000400000 */
[C---:B----4-:R-:W-:Y:S01]  /*12a0*/  FMUL R17, R8.reuse, R12 ;  /* 0x0000000c08117220 */ /* 0x050fe20000400000 */
[----:B-----5:R-:W-:Y:S01]  /*12b0*/  FMUL R18, R8, R29 ;  /* 0x0000001d08127220 */ /* 0x020fe20000400000 */
[----:B------:R-:W-:-:S04]  /*12c0*/  IADD3 R12, P0, PT, R6, 0x20, RZ ;  /* 0x00000020060c7810 */ /* 0x000fc80007f1e0ff */
[----:B------:R-:W-:Y:S01]  /*12d0*/  STS [R11+-0x4], R18 ;  /* 0xfffffc120b007388 */ /* 0x000fe20000000800 */
[----:B------:R-:W-:-:S03]  /*12e0*/  IADD3.X R19, PT, PT, RZ, R7, RZ, P0, !PT ;  /* 0x00000007ff137210 */ /* 0x000fc600007fe4ff */
[----:B------:R-:W-:Y:S04]  /*12f0*/  STS [R10+-0x4], R15 ;  /* 0xfffffc0f0a007388 */ /* 0x000fe80000000800 */
[----:B------:R0:W-:Y:S04]  /*1300*/  STS [R11], R14 ;  /* 0x0000000e0b007388 */ /* 0x0001e80000000800 */
[----:B------:R1:W-:Y:S01]  /*1310*/  STS [R10], R17 ;  /* 0x000000110a007388 */ /* 0x0003e20000000800 */
[----:B0-----:R-:W-:Y:S02]  /*1320*/  IADD3 R11, PT, PT, R11, 0x20, RZ ;  /* 0x000000200b0b7810 */ /* 0x001fe40007ffe0ff */
[----:B-1----:R-:W-:Y:S01]  /*1330*/  IADD3 R10, PT, PT, R10, 0x20, RZ ;  /* 0x000000200a0a7810 */ /* 0x002fe20007ffe0ff */
[----:B------:R-:W-:Y:S06]  /*1340*/  BRA.U UP1, `(.L_x_15) ;  /* 0xfffffffd01147547 */ /* 0x000fec000b83ffff */
[----:B------:R-:W-:-:S05]  /*1350*/  UMOV UR4, UR5 ;  /* 0x0000000500047c82 */ /* 0x000fca0008000000 */
.L_x_14:
[----:B------:R-:W-:-:S09]  /*1360*/  UISETP.NE.AND UP1, UPT, UR24, URZ, UPT ;  /* 0x000000ff1800728c */ /* 0x000fd2000bf25270 */
[----:B------:R-:W-:Y:S05]  /*1370*/  BRA.U !UP1, `(.L_x_13) ;  /* 0x0000000509807547 */ /* 0x000fea000b800000 */
[----:B------:R-:W-:Y:S02]  /*1380*/  UISETP.GE.U32.AND UP1, UPT, UR17, 0x3, UPT ;  /* 0x000000031100788c */ /* 0x000fe4000bf26070 */
[----:B------:R-:W-:-:S07]  /*1390*/  UISETP.NE.AND UP2, UPT, UR15, URZ, UPT ;  /* 0x000000ff0f00728c */ /* 0x000fce000bf45270 */
[----:B------:R-:W-:Y:S05]  /*13a0*/  BRA.U !UP1, `(.L_x_16) ;  /* 0x0000000109ac7547 */ /* 0x000fea000b800000 */
[----:B------:R-:W0:Y:S01]  /*13b0*/  LDC.64 R10, c[0x0][0x388] ;  /* 0x0000e200ff0a7b82 */ /* 0x000e220000000a00 */
[----:B------:R-:W1:Y:S01]  /*13c0*/  LDCU.64 UR20, c[0x0][0x388] ;  /* 0x00007100ff1477ac */ /* 0x000e620008000a00 */
[C---:B------:R-:W-:Y:S02]  /*13d0*/  IADD3 R15, P0, PT, R9.reuse, UR4, RZ ;  /* 0x00000004090f7c10 */ /* 0x040fe4000ff1e0ff */
[----:B------:R-:W-:Y:S01]  /*13e0*/  IADD3 R13, PT, PT, R9, UR4, RZ ;  /* 0x00000004090d7c10 */ /* 0x000fe2000fffe0ff */
[----:B------:R-:W2:Y:S01]  /*13f0*/  LDCU.64 UR22, c[0x0][0x390] ;  /* 0x00007200ff1677ac */ /* 0x000ea20008000a00 */
[----:B------:R-:W-:Y:S02]  /*1400*/  IADD3.X R4, PT, PT, RZ, RZ, RZ, P0, !PT ;  /* 0x000000ffff047210 */ /* 0x000fe400007fe4ff */
[----:B------:R-:W3:Y:S01]  /*1410*/  LDC.64 R6, c[0x0][0x390] ;  /* 0x0000e400ff067b82 */ /* 0x000ee20000000a00 */
[C---:B------:R-:W-:Y:S02]  /*1420*/  SHF.L.U32 R14, R15.reuse, 0x2, RZ ;  /* 0x000000020f0e7819 */ /* 0x040fe400000006ff */
[----:B------:R-:W-:-:S02]  /*1430*/  SHF.L.U64.HI R15, R15, 0x2, R4 ;  /* 0x000000020f0f7819 */ /* 0x000fc40000010204 */
[----:B-1----:R-:W-:-:S04]  /*1440*/  IADD3 R4, P0, PT, R14, UR20, RZ ;  /* 0x000000140e047c10 */ /* 0x002fc8000ff1e0ff */
[----:B------:R-:W-:Y:S01]  /*1450*/  IADD3.X R5, PT, PT, R15, UR21, RZ, P0, !PT ;  /* 0x000000150f057c10 */ /* 0x000fe200087fe4ff */
[----:B0-----:R-:W-:-:S04]  /*1460*/  IMAD.WIDE.U32 R10, R13, 0x4, R10 ;  /* 0x000000040d0a7825 */ /* 0x001fc800078e000a */
[----:B------:R-:W4:Y:S01]  /*1470*/  LDG.E.CONSTANT R19, desc[UR6][R4.64+0x8] ;  /* 0x0000080604137981 */ /* 0x000f22000c1e9900 */
[----:B---3--:R-:W-:Y:S01]  /*1480*/  IMAD.WIDE.U32 R12, R13, 0x4, R6 ;  /* 0x000000040d0c7825 */ /* 0x008fe200078e0006 */
[----:B--2---:R-:W-:Y:S02]  /*1490*/  IADD3 R6, P0, PT, R14, UR22, RZ ;  /* 0x000000160e067c10 */ /* 0x004fe4000ff1e0ff */
[----:B------:R-:W2:Y:S02]  /*14a0*/  LDG.E.CONSTANT R11, desc[UR6][R10.64] ;  /* 0x000000060a0b7981 */ /* 0x000ea4000c1e9900 */
[----:B------:R-:W-:Y:S02]  /*14b0*/  IADD3.X R7, PT, PT, R15, UR23, RZ, P0, !PT ;  /* 0x000000170f077c10 */ /* 0x000fe400087fe4ff */
[----:B------:R-:W3:Y:S04]  /*14c0*/  LDG.E.CONSTANT R13, desc[UR6][R12.64] ;  /* 0x000000060c0d7981 */ /* 0x000ee8000c1e9900 */
[----:B------:R-:W5:Y:S04]  /*14d0*/  LDG.E.CONSTANT R15, desc[UR6][R4.64+0x4] ;  /* 0x00000406040f7981 */ /* 0x000f68000c1e9900 */
[----:B------:R-:W5:Y:S04]  /*14e0*/  LDG.E.CONSTANT R17, desc[UR6][R6.64+0x4] ;  /* 0x0000040606117981 */ /* 0x000f68000c1e9900 */
[----:B------:R-:W5:Y:S04]  /*14f0*/  LDG.E.CONSTANT R23, desc[UR6][R6.64+0x8] ;  /* 0x0000080606177981 */ /* 0x000f68000c1e9900 */
[----:B------:R-:W5:Y:S04]  /*1500*/  LDG.E.CONSTANT R25, desc[UR6][R4.64+0xc] ;  /* 0x00000c0604197981 */ /* 0x000f68000c1e9900 */
[----:B------:R-:W5:Y:S01]  /*1510*/  LDG.E.CONSTANT R27, desc[UR6][R6.64+0xc] ;  /* 0x00000c06061b7981 */ /* 0x000f62000c1e9900 */
[----:B------:R-:W-:-:S04]  /*1520*/  IADD3 R14, PT, PT, R2, UR4, RZ ;  /* 0x00000004020e7c10 */ /* 0x000fc8000fffe0ff */
[C---:B------:R-:W-:Y:S02]  /*1530*/  LEA R16, R14.reuse, UR12, 0x2 ;  /* 0x0000000c0e107c11 */ /* 0x040fe4000f8e10ff */
[----:B------:R-:W-:Y:S01]  /*1540*/  LEA R14, R14, UR8, 0x2 ;  /* 0x000000080e0e7c11 */ /* 0x000fe2000f8e10ff */
[----:B------:R-:W-:Y:S01]  /*1550*/  UIADD3 UR4, UPT, UPT, UR4, 0x4, URZ ;  /* 0x0000000404047890 */ /* 0x000fe2000fffe0ff */
[C---:B----4-:R-:W-:Y:S01]  /*1560*/  FMUL R19, R8.reuse, R19 ;  /* 0x0000001308137220 */ /* 0x050fe20000400000 */
[C---:B--2---:R-:W-:Y:S01]  /*1570*/  FMUL R11, R8.reuse, R11 ;  /* 0x0000000b080b7220 */ /* 0x044fe20000400000 */
[----:B---3--:R-:W-:-:S04]  /*1580*/  FMUL R13, R8, R13 ;  /* 0x0000000d080d7220 */ /* 0x008fc80000400000 */
[----:B------:R0:W-:Y:S01]  /*1590*/  STS [R16+0x40], R11 ;  /* 0x0000400b10007388 */ /* 0x0001e20000000800 */
[----:B-----5:R-:W-:-:S03]  /*15a0*/  FMUL R15, R8, R15 ;  /* 0x0000000f080f7220 */ /* 0x020fc60000400000 */
[----:B------:R0:W-:Y:S01]  /*15b0*/  STS [R14+0x40], R13 ;  /* 0x0000400d0e007388 */ /* 0x0001e20000000800 */
[----:B------:R-:W-:-:S03]  /*15c0*/  FMUL R17, R8, R17 ;  /* 0x0000001108117220 */ /* 0x000fc60000400000 */
[----:B------:R0:W-:Y:S01]  /*15d0*/  STS [R16+0x44], R15 ;  /* 0x0000440f10007388 */ /* 0x0001e20000000800 */
[----:B------:R-:W-:-:S03]  /*15e0*/  FMUL R23, R8, R23 ;  /* 0x0000001708177220 */ /* 0x000fc60000400000 */
[----:B------:R0:W-:Y:S01]  /*15f0*/  STS [R14+0x44], R17 ;  /* 0x000044110e007388 */ /* 0x0001e20000000800 */
[----:B------:R-:W-:-:S03]  /*1600*/  FMUL R25, R8, R25 ;  /* 0x0000001908197220 */ /* 0x000fc60000400000 */
[----:B------:R0:W-:Y:S01]  /*1610*/  STS [R16+0x48], R19 ;  /* 0x0000481310007388 */ /* 0x0001e20000000800 */
[----:B------:R-:W-:-:S03]  /*1620*/  FMUL R27, R8, R27 ;  /* 0x0000001b081b7220 */ /* 0x000fc60000400000 */
[----:B------:R0:W-:Y:S04]  /*1630*/  STS [R14+0x48], R23 ;  /* 0x000048170e007388 */ /* 0x0001e80000000800 */
[----:B------:R0:W-:Y:S04]  /*1640*/  STS [R16+0x4c], R25 ;  /* 0x00004c1910007388 */ /* 0x0001e80000000800 */
[----:B------:R0:W-:Y:S02]  /*1650*/  STS [R14+0x4c], R27 ;  /* 0x00004c1b0e007388 */ /* 0x0001e40000000800 */
.L_x_16:
[----:B------:R-:W-:Y:S05]  /*1660*/  BRA.U !UP2, `(.L_x_13) ;  /* 0x000000010ac47547 */ /* 0x000fea000b800000 */
[----:B------:R-:W-:Y:S02]  /*1670*/  UISETP.NE.AND UP1, UPT, UR19, URZ, UPT ;  /* 0x000000ff1300728c */ /* 0x000fe4000bf25270 */
[----:B------:R-:W-:-:S07]  /*1680*/  UISETP.NE.AND UP2, UPT, UR14, URZ, UPT ;  /* 0x000000ff0e00728c */ /* 0x000fce000bf45270 */
[----:B------:R-:W-:Y:S05]  /*1690*/  BRA.U !UP1, `(.L_x_17) ;  /* 0x00000001097c7547 */ /* 0x000fea000b800000 */
[----:B------:R-:W1:Y:S01]  /*16a0*/  LDCU.64 UR20, c[0x0][0x388] ;  /* 0x00007100ff1477ac */ /* 0x000e620008000a00 */
[----:B0-----:R-:W0:Y:S01]  /*16b0*/  LDC.64 R12, c[0x0][0x388] ;  /* 0x0000e200ff0c7b82 */ /* 0x001e220000000a00 */
[C---:B------:R-:W-:Y:S01]  /*16c0*/  IADD3 R4, P0, PT, R9.reuse, UR4, RZ ;  /* 0x0000000409047c10 */ /* 0x040fe2000ff1e0ff */
[----:B------:R-:W2:Y:S01]  /*16d0*/  LDCU.64 UR22, c[0x0][0x390] ;  /* 0x00007200ff1677ac */ /* 0x000ea20008000a00 */
[----:B------:R-:W-:Y:S02]  /*16e0*/  IADD3 R7, PT, PT, R9, UR4, RZ ;  /* 0x0000000409077c10 */ /* 0x000fe4000fffe0ff */
[----:B------:R-:W-:-:S03]  /*16f0*/  IADD3.X R5, PT, PT, RZ, RZ, RZ, P0, !PT ;  /* 0x000000ffff057210 */ /* 0x000fc600007fe4ff */
[----:B------:R-:W3:Y:S01]  /*1700*/  LDC.64 R10, c[0x0][0x390] ;  /* 0x0000e400ff0a7b82 */ /* 0x000ee20000000a00 */
[C---:B------:R-:W-:Y:S02]  /*1710*/  SHF.L.U32 R6, R4.reuse, 0x2, RZ ;  /* 0x0000000204067819 */ /* 0x040fe400000006ff */
[----:B------:R-:W-:Y:S02]  /*1720*/  SHF.L.U64.HI R14, R4, 0x2, R5 ;  /* 0x00000002040e7819 */ /* 0x000fe40000010205 */
[----:B-1----:R-:W-:-:S04]  /*1730*/  IADD3 R4, P0, PT, R6, UR20, RZ ;  /* 0x0000001406047c10 */ /* 0x002fc8000ff1e0ff */
[----:B------:R-:W-:Y:S02]  /*1740*/  IADD3.X R5, PT, PT, R14, UR21, RZ, P0, !PT ;  /* 0x000000150e057c10 */ /* 0x000fe400087fe4ff */
[----:B--2---:R-:W-:Y:S01]  /*1750*/  IADD3 R6, P0, PT, R6, UR22, RZ ;  /* 0x0000001606067c10 */ /* 0x004fe2000ff1e0ff */
[----:B0-----:R-:W-:-:S03]  /*1760*/  IMAD.WIDE.U32 R12, R7, 0x4, R12 ;  /* 0x00000004070c7825 */ /* 0x001fc600078e000c */
[----:B------:R-:W2:Y:S04]  /*1770*/  LDG.E.CONSTANT R5, desc[UR6][R4.64+0x4] ;  /* 0x0000040604057981 */ /* 0x000ea8000c1e9900 */
[----:B------:R-:W4:Y:S01]  /*1780*/  LDG.E.CONSTANT R13, desc[UR6][R12.64] ;  /* 0x000000060c0d7981 */ /* 0x000f22000c1e9900 */
[----:B---3--:R-:W-:Y:S01]  /*1790*/  IMAD.WIDE.U32 R10, R7, 0x4, R10 ;  /* 0x00000004070a7825 */ /* 0x008fe200078e000a */
[----:B------:R-:W-:-:S05]  /*17a0*/  IADD3.X R7, PT, PT, R14, UR23, RZ, P0, !PT ;  /* 0x000000170e077c10 */ /* 0x000fca00087fe4ff */
[----:B------:R-:W3:Y:S04]  /*17b0*/  LDG.E.CONSTANT R11, desc[UR6][R10.64] ;  /* 0x000000060a0b7981 */ /* 0x000ee8000c1e9900 */
[----:B------:R-:W5:Y:S01]  /*17c0*/  LDG.E.CONSTANT R7, desc[UR6][R6.64+0x4] ;  /* 0x0000040606077981 */ /* 0x000f62000c1e9900 */
[----:B------:R-:W-:-:S04]  /*17d0*/  IADD3 R14, PT, PT, R2, UR4, RZ ;  /* 0x00000004020e7c10 */ /* 0x000fc8000fffe0ff */
[C---:B------:R-:W-:Y:S02]  /*17e0*/  LEA R15, R14.reuse, UR12, 0x2 ;  /* 0x0000000c0e0f7c11 */ /* 0x040fe4000f8e10ff */
[----:B------:R-:W-:Y:S01]  /*17f0*/  LEA R17, R14, UR8, 0x2 ;  /* 0x000000080e117c11 */ /* 0x000fe2000f8e10ff */
[----:B------:R-:W-:Y:S01]  /*1800*/  UIADD3 UR4, UPT, UPT, UR4, 0x2, URZ ;  /* 0x0000000204047890 */ /* 0x000fe2000fffe0ff */
[C---:B--2---:R-:W-:Y:S01]  /*1810*/  FMUL R18, R8.reuse, R5 ;  /* 0x0000000508127220 */ /* 0x044fe20000400000 */
[C---:B----4-:R-:W-:Y:S01]  /*1820*/  FMUL R14, R8.reuse, R13 ;  /* 0x0000000d080e7220 */ /* 0x050fe20000400000 */
[----:B---3--:R-:W-:-:S04]  /*1830*/  FMUL R16, R8, R11 ;  /* 0x0000000b08107220 */ /* 0x008fc80000400000 */
[----:B------:R1:W-:Y:S01]  /*1840*/  STS [R15+0x40], R14 ;  /* 0x0000400e0f007388 */ /* 0x0003e20000000800 */
[----:B-----5:R-:W-:-:S03]  /*1850*/  FMUL R24, R8, R7 ;  /* 0x0000000708187220 */ /* 0x020fc60000400000 */
[----:B------:R1:W-:Y:S04]  /*1860*/  STS [R17+0x40], R16 ;  /* 0x0000401011007388 */ /* 0x0003e80000000800 */
[----:B------:R1:W-:Y:S04]  /*1870*/  STS [R15+0x44], R18 ;  /* 0x000044120f007388 */ /* 0x0003e80000000800 */
[----:B------:R1:W-:Y:S02]  /*1880*/  STS [R17+0x44], R24 ;  /* 0x0000441811007388 */ /* 0x0003e40000000800 */
.L_x_17:
[----:B------:R-:W-:Y:S05]  /*1890*/  BRA.U !UP2, `(.L_x_13) ;  /* 0x000000010a387547 */ /* 0x000fea000b800000 */
[----:B------:R-:W2:Y:S01]  /*18a0*/  LDC.64 R4, c[0x0][0x388] ;  /* 0x0000e200ff047b82 */ /* 0x000ea20000000a00 */
[----:B------:R-:W-:-:S07]  /*18b0*/  IADD3 R9, PT, PT, R9, UR4, RZ ;  /* 0x0000000409097c10 */ /* 0x000fce000fffe0ff */
[----:B------:R-:W3:Y:S01]  /*18c0*/  LDC.64 R6, c[0x0][0x390] ;  /* 0x0000e400ff067b82 */ /* 0x000ee20000000a00 */
[----:B--2---:R-:W-:-:S06]  /*18d0*/  IMAD.WIDE.U32 R4, R9, 0x4, R4 ;  /* 0x0000000409047825 */ /* 0x004fcc00078e0004 */
[----:B------:R-:W2:Y:S01]  /*18e0*/  LDG.E.CONSTANT R5, desc[UR6][R4.64] ;  /* 0x0000000604057981 */ /* 0x000ea2000c1e9900 */
[----:B---3--:R-:W-:-:S06]  /*18f0*/  IMAD.WIDE.U32 R6, R9, 0x4, R6 ;  /* 0x0000000409067825 */ /* 0x008fcc00078e0006 */
[----:B------:R-:W3:Y:S01]  /*1900*/  LDG.E.CONSTANT R7, desc[UR6][R6.64] ;  /* 0x0000000606077981 */ /* 0x000ee2000c1e9900 */
[----:B------:R-:W-:-:S04]  /*1910*/  IADD3 R10, PT, PT, R2, UR4, RZ ;  /* 0x00000004020a7c10 */ /* 0x000fc8000fffe0ff */
[C---:B------:R-:W-:Y:S02]  /*1920*/  LEA R12, R10.reuse, UR12, 0x2 ;  /* 0x0000000c0a0c7c11 */ /* 0x040fe4000f8e10ff */
[----:B0-----:R-:W-:Y:S01]  /*1930*/  LEA R11, R10, UR8, 0x2 ;  /* 0x000000080a0b7c11 */ /* 0x001fe2000f8e10ff */
[C---:B--2---:R-:W-:Y:S01]  /*1940*/  FMUL R9, R8.reuse, R5 ;  /* 0x0000000508097220 */ /* 0x044fe20000400000 */
[----:B---3--:R-:W-:-:S04]  /*1950*/  FMUL R8, R8, R7 ;  /* 0x0000000708087220 */ /* 0x008fc80000400000 */
[----:B------:R2:W-:Y:S04]  /*1960*/  STS [R12+0x40], R9 ;  /* 0x000040090c007388 */ /* 0x0005e80000000800 */
[----:B------:R2:W-:Y:S02]  /*1970*/  STS [R11+0x40], R8 ;  /* 0x000040080b007388 */ /* 0x0005e40000000800 */
.L_x_13:
[----:B------:R-:W-:Y:S01]  /*1980*/  BAR.SYNC.DEFER_BLOCKING 0x0 ;  /* 0x0000000000007b1d */ /* 0x000fe20000010000 */
[----:B------:R-:W-:-:S04]  /*1990*/  UIADD3 UR4, UPT, UPT, UR13, 0x40, URZ ;  /* 0x000000400d047890 */ /* 0x000fc8000fffe0ff */
[----:B------:R-:W-:-:S06]  /*19a0*/  ULEA UR4, UR11, UR4, 0x6 ;  /* 0x000000040b047291 */ /* 0x000fcc000f8e30ff */
[----:B------:R-:W-:Y:S01]  /*19b0*/  LEA R0, R0, UR4, 0x6 ;  /* 0x0000000400007c11 */ /* 0x000fe2000f8e30ff */
[----:B------:R-:W-:Y:S06]  /*19c0*/  BRA.U !UP0, `(.L_x_18) ;  /* 0x0000005d08747547 */ /* 0x000fec000b800000 */
[----:B------:R-:W-:Y:S01]  /*19d0*/  UISETP.GE.U32.AND UP1, UPT, UR9, 0x7, UPT ;  /* 0x000000070900788c */ /* 0x000fe2000bf26070 */
[----:B01----:R-:W-:Y:S01]  /*19e0*/  HFMA2 R15, -RZ, RZ, 0, 0 ;  /* 0x00000000ff0f7431 */ /* 0x003fe200000001ff */
[----:B------:R-:W-:-:S07]  /*19f0*/  UMOV UR4, URZ ;  /* 0x000000ff00047c82 */ /* 0x000fce0008000000 */
[----:B------:R-:W-:Y:S05]  /*1a00*/  BRA.U !UP1, `(.L_x_19) ;  /* 0x0000000109787547 */ /* 0x000fea000b800000 */
[----:B------:R-:W0:Y:S01]  /*1a10*/  S2UR UR9, SR_CgaCtaId ;  /* 0x00000000000979c3 */ /* 0x000e220000008800 */
[----:B------:R-:W-:Y:S01]  /*1a20*/  UMOV UR4, 0x400 ;  /* 0x0000040000047882 */ /* 0x000fe20000000000 */
[----:B------:R-:W-:Y:S01]  /*1a30*/  MOV R15, RZ ;  /* 0x000000ff000f7202 */ /* 0x000fe20000000f00 */
[----:B0-----:R-:W-:-:S03]  /*1a40*/  ULEA UR9, UR9, UR4, 0x18 ;  /* 0x0000000409097291 */ /* 0x001fc6000f8ec0ff */
[----:B------:R-:W-:-:S09]  /*1a50*/  UMOV UR4, URZ ;  /* 0x000000ff00047c82 */ /* 0x000fd20008000000 */
.L_x_20:
[----:B------:R-:W-:Y:S02]  /*1a60*/  ULEA UR10, UR4, UR12, 0x2 ;  /* 0x0000000c040a7291 */ /* 0x000fe4000f8e10ff */
[----:B------:R-:W-:Y:S01]  /*1a70*/  IADD3 R4, PT, PT, R2, UR4, RZ ;  /* 0x0000000402047c10 */ /* 0x000fe2000fffe0ff */
[----:B------:R-:W-:-:S03]  /*1a80*/  UIADD3 UR4, UPT, UPT, UR4, 0x8, URZ ;  /* 0x0000000804047890 */ /* 0x000fc6000fffe0ff */
[----:B------:R-:W-:Y:S01]  /*1a90*/  LEA R14, R4, UR9, 0x2 ;  /* 0x00000009040e7c11 */ /* 0x000fe2000f8e10ff */
[----:B------:R-:W-:Y:S02]  /*1aa0*/  UISETP.NE.AND UP2, UPT, UR4, UR5, UPT ;  /* 0x000000050400728c */ /* 0x000fe4000bf45270 */
[----:B------:R-:W-:Y:S04]  /*1ab0*/  LDS.128 R4, [UR10+0x40] ;  /* 0x0000400aff047984 */ /* 0x000fe80008000c00 */
[----:B------:R-:W0:Y:S04]  /*1ac0*/  LDS R16, [R14] ;  /* 0x000000000e107984 */ /* 0x000e280000000800 */
[----:B------:R-:W1:Y:S04]  /*1ad0*/  LDS R17, [R14+0x4] ;  /* 0x000004000e117984 */ /* 0x000e680000000800 */
[----:B------:R-:W3:Y:S04]  /*1ae0*/  LDS R18, [R14+0x8] ;  /* 0x000008000e127984 */ /* 0x000ee80000000800 */
[----:B------:R-:W4:Y:S04]  /*1af0*/  LDS R19, [R14+0xc] ;  /* 0x00000c000e137984 */ /* 0x000f280000000800 */
[----:B--2---:R-:W-:Y:S04]  /*1b00*/  LDS.128 R8, [UR10+0x50] ;  /* 0x0000500aff087984 */ /* 0x004fe80008000c00 */
[----:B------:R-:W2:Y:S04]  /*1b10*/  LDS R24, [R14+0x10] ;  /* 0x000010000e187984 */ /* 0x000ea80000000800 */
[----:B------:R-:W5:Y:S04]  /*1b20*/  LDS R23, [R14+0x14] ;  /* 0x000014000e177984 */ /* 0x000f680000000800 */
[----:B------:R-:W5:Y:S04]  /*1b30*/  LDS R13, [R14+0x18] ;  /* 0x000018000e0d7984 */ /* 0x000f680000000800 */
[----:B------:R-:W5:Y:S01]  /*1b40*/  LDS R12, [R14+0x1c] ;  /* 0x00001c000e0c7984 */ /* 0x000f620000000800 */
[----:B0-----:R-:W-:-:S04]  /*1b50*/  FFMA R4, R16, R4, R15 ;  /* 0x0000000410047223 */ /* 0x001fc8000000000f */
[----:B-1----:R-:W-:-:S04]  /*1b60*/  FFMA R5, R5, R17, R4 ;  /* 0x0000001105057223 */ /* 0x002fc80000000004 */
[----:B---3--:R-:W-:-:S04]  /*1b70*/  FFMA R6, R6, R18, R5 ;  /* 0x0000001206067223 */ /* 0x008fc80000000005 */
[----:B----4-:R-:W-:-:S04]  /*1b80*/  FFMA R7, R7, R19, R6 ;  /* 0x0000001307077223 */ /* 0x010fc80000000006 */
[----:B--2---:R-:W-:-:S04]  /*1b90*/  FFMA R8, R24, R8, R7 ;  /* 0x0000000818087223 */ /* 0x004fc80000000007 */
[----:B-----5:R-:W-:-:S04]  /*1ba0*/  FFMA R9, R9, R23, R8 ;  /* 0x0000001709097223 */ /* 0x020fc80000000008 */
[----:B------:R-:W-:-:S04]  /*1bb0*/  FFMA R10, R10, R13, R9 ;  /* 0x0000000d0a0a7223 */ /* 0x000fc80000000009 */
[----:B------:R-:W-:Y:S01]  /*1bc0*/  FFMA R15, R11, R12, R10 ;  /* 0x0000000c0b0f7223 */ /* 0x000fe2000000000a */
[----:B------:R-:W-:Y:S06]  /*1bd0*/  BRA.U UP2, `(.L_x_20) ;  /* 0xfffffffd02a07547 */ /* 0x000fec000b83ffff */
[----:B------:R-:W-:-:S05]  /*1be0*/  UMOV UR4, UR5 ;  /* 0x0000000500047c82 */ /* 0x000fca0008000000 */
.L_x_19:
[----:B------:R-:W-:-:S09]  /*1bf0*/  UISETP.NE.AND UP2, UPT, UR24, URZ, UPT ;  /* 0x000000ff1800728c */ /* 0x000fd2000bf45270 */
[----:B------:R-:W-:Y:S05]  /*1c00*/  BRA.U !UP2, `(.L_x_21) ;  /* 0x000000010ab87547 */ /* 0x000fea000b800000 */
[----:B------:R-:W-:Y:S02]  /*1c10*/  UISETP.GE.U32.AND UP3, UPT, UR17, 0x3, UPT ;  /* 0x000000031100788c */ /* 0x000fe4000bf66070 */
[----:B------:R-:W-:-:S07]  /*1c20*/  UISETP.NE.AND UP4, UPT, UR15, URZ, UPT ;  /* 0x000000ff0f00728c */ /* 0x000fce000bf85270 */
[----:B------:R-:W-:Y:S05]  /*1c30*/  BRA.U !UP3, `(.L_x_22) ;  /* 0x000000010b447547 */ /* 0x000fea000b800000 */
[----:B------:R-:W0:Y:S01]  /*1c40*/  S2UR UR10, SR_CgaCtaId ;  /* 0x00000000000a79c3 */ /* 0x000e220000008800 */
[----:B------:R-:W-:Y:S01]  /*1c50*/  UMOV UR9, 0x400 ;  /* 0x0000040000097882 */ /* 0x000fe20000000000 */
[----:B------:R-:W-:Y:S01]  /*1c60*/  IADD3 R4, PT, PT, R2, UR4, RZ ;  /* 0x0000000402047c10 */ /* 0x000fe2000fffe0ff */
[----:B0-----:R-:W-:Y:S02]  /*1c70*/  ULEA UR9, UR10, UR9, 0x18 ;  /* 0x000000090a097291 */ /* 0x001fe4000f8ec0ff */
[----:B------:R-:W-:Y:S02]  /*1c80*/  ULEA UR10, UR4, UR12, 0x2 ;  /* 0x0000000c040a7291 */ /* 0x000fe4000f8e10ff */
[----:B------:R-:W-:Y:S02]  /*1c90*/  UIADD3 UR4, UPT, UPT, UR4, 0x4, URZ ;  /* 0x0000000404047890 */ /* 0x000fe4000fffe0ff */
[----:B--2---:R-:W-:-:S05]  /*1ca0*/  LEA R8, R4, UR9, 0x2 ;  /* 0x0000000904087c11 */ /* 0x004fca000f8e10ff */
[----:B------:R-:W-:Y:S04]  /*1cb0*/  LDS.64 R6, [UR10+0x40] ;  /* 0x0000400aff067984 */ /* 0x000fe80008000a00 */
[----:B------:R-:W0:Y:S04]  /*1cc0*/  LDS R10, [R8] ;  /* 0x00000000080a7984 */ /* 0x000e280000000800 */
[----:B------:R-:W1:Y:S04]  /*1cd0*/  LDS R9, [R8+0x4] ;  /* 0x0000040008097984 */ /* 0x000e680000000800 */
[----:B------:R-:W-:Y:S04]  /*1ce0*/  LDS.64 R4, [UR10+0x48] ;  /* 0x0000480aff047984 */ /* 0x000fe80008000a00 */
[----:B------:R-:W2:Y:S04]  /*1cf0*/  LDS R12, [R8+0x8] ;  /* 0x00000800080c7984 */ /* 0x000ea80000000800 */
[----:B------:R-:W3:Y:S01]  /*1d00*/  LDS R11, [R8+0xc] ;  /* 0x00000c00080b7984 */ /* 0x000ee20000000800 */
[----:B0-----:R-:W-:-:S04]  /*1d10*/  FFMA R6, R10, R6, R15 ;  /* 0x000000060a067223 */ /* 0x001fc8000000000f */
[----:B-1----:R-:W-:-:S04]  /*1d20*/  FFMA R7, R9, R7, R6 ;  /* 0x0000000709077223 */ /* 0x002fc80000000006 */
[----:B--2---:R-:W-:-:S04]  /*1d30*/  FFMA R4, R12, R4, R7 ;  /* 0x000000040c047223 */ /* 0x004fc80000000007 */
[----:B---3--:R-:W-:-:S07]  /*1d40*/  FFMA R15, R11, R5, R4 ;  /* 0x000000050b0f7223 */ /* 0x008fce0000000004 */
.L_x_22:
[----:B------:R-:W-:Y:S05]  /*1d50*/  BRA.U !UP4, `(.L_x_21) ;  /* 0x000000010c647547 */ /* 0x000fea000b800000 */
[----:B------:R-:W-:Y:S02]  /*1d60*/  UISETP.NE.AND UP3, UPT, UR19, URZ, UPT ;  /* 0x000000ff1300728c */ /* 0x000fe4000bf65270 */
        /* <DEDUP_REMOVED lines=8> */
[----:B------:R-:W-:-:S05]  /*1df0*/  LEA R4, R4, UR9, 0x2 ;  /* 0x0000000904047c11 */ /* 0x000fca000f8e10ff */
[----:B--2---:R-:W-:Y:S04]  /*1e00*/  LDS.64 R8, [UR10+0x40] ;  /* 0x0000400aff087984 */ /* 0x004fe80008000a00 */
[----:B------:R-:W0:Y:S04]  /*1e10*/  LDS R6, [R4] ;  /* 0x0000000004067984 */ /* 0x000e280000000800 */
[----:B------:R-:W1:Y:S01]  /*1e20*/  LDS R5, [R4+0x4] ;  /* 0x0000040004057984 */ /* 0x000e620000000800 */
[----:B0-----:R-:W-:-:S04]  /*1e30*/  FFMA R6, R6, R8, R15 ;  /* 0x0000000806067223 */ /* 0x001fc8000000000f */
[----:B-1----:R-:W-:-:S07]  /*1e40*/  FFMA R15, R5, R9, R6 ;  /* 0x00000009050f7223 */ /* 0x002fce0000000006 */
.L_x_23:
[----:B------:R-:W-:Y:S05]  /*1e50*/  BRA.U !UP4, `(.L_x_21) ;  /* 0x000000010c247547 */ /* 0x000fea000b800000 */
[----:B------:R-:W0:Y:S01]  /*1e60*/  S2UR UR10, SR_CgaCtaId ;  /* 0x00000000000a79c3 */ /* 0x000e220000008800 */
[----:B------:R-:W-:Y:S01]  /*1e70*/  UMOV UR9, 0x400 ;  /* 0x0000040000097882 */ /* 0x000fe20000000000 */
[----:B------:R-:W-:Y:S01]  /*1e80*/  IADD3 R4, PT, PT, R2, UR4, RZ ;  /* 0x0000000402047c10 */ /* 0x000fe2000fffe0ff */
[----:B0-----:R-:W-:Y:S02]  /*1e90*/  ULEA UR9, UR10, UR9, 0x18 ;  /* 0x000000090a097291 */ /* 0x001fe4000f8ec0ff */
[----:B------:R-:W-:-:S04]  /*1ea0*/  ULEA UR10, UR4, UR12, 0x2 ;  /* 0x0000000c040a7291 */ /* 0x000fc8000f8e10ff */
[----:B------:R-:W-:-:S05]  /*1eb0*/  LEA R4, R4, UR9, 0x2 ;  /* 0x0000000904047c11 */ /* 0x000fca000f8e10ff */
[----:B------:R-:W-:Y:S04]  /*1ec0*/  LDS R5, [UR10+0x40] ;  /* 0x0000400aff057984 */ /* 0x000fe80008000800 */
[----:B------:R-:W0:Y:S02]  /*1ed0*/  LDS R4, [R4] ;  /* 0x0000000004047984 */ /* 0x000e240000000800 */
[----:B0-----:R-:W-:-:S07]  /*1ee0*/  FFMA R15, R4, R5, R15 ;  /* 0x00000005040f7223 */ /* 0x001fce000000000f */
.L_x_21:
[----:B------:R-:W0:Y:S01]  /*1ef0*/  LDCU UR18, c[0x0][0x3ac] ;  /* 0x00007580ff1277ac */ /* 0x000e220008000800 */
[----:B------:R-:W-:Y:S01]  /*1f00*/  HFMA2 R10, -RZ, RZ, 0, 0 ;  /* 0x00000000ff0a7431 */ /* 0x000fe200000001ff */
[----:B------:R-:W-:Y:S01]  /*1f10*/  UMOV UR4, URZ ;  /* 0x000000ff00047c82 */ /* 0x000fe20008000000 */
[----:B0-----:R-:W-:-:S05]  /*1f20*/  FMUL R15, R15, UR18 ;  /* 0x000000120f0f7c20 */ /* 0x001fca0008400000 */
[----:B------:R0:W-:Y:S01]  /*1f30*/  STS [R0+0x80], R15 ;  /* 0x0000800f00007388 */ /* 0x0001e20000000800 */
[----:B------:R-:W-:Y:S05]  /*1f40*/  BRA.U !UP1, `(.L_x_24) ;  /* 0x0000000109947547 */ /* 0x000fea000b800000 */
[----:B------:R-:W1:Y:S01]  /*1f50*/  S2UR UR9, SR_CgaCtaId ;  /* 0x00000000000979c3 */ /* 0x000e620000008800 */
[----:B------:R-:W-:Y:S01]  /*1f60*/  UMOV UR4, 0x400 ;  /* 0x0000040000047882 */ /* 0x000fe20000000000 */
[----:B------:R-:W-:Y:S01]  /*1f70*/  MOV R10, RZ ;  /* 0x000000ff000a7202 */ /* 0x000fe20000000f00 */
[----:B-1----:R-:W-:-:S03]  /*1f80*/  ULEA UR10, UR9, UR4, 0x18 ;  /* 0x00000004090a7291 */ /* 0x002fc6000f8ec0ff */
[----:B------:R-:W-:-:S09]  /*1f90*/  UMOV UR4, URZ ;  /* 0x000000ff00047c82 */ /* 0x000fd20008000000 */
.L_x_25:
[----:B------:R-:W-:Y:S02]  /*1fa0*/  UIADD3 UR9, UPT, UPT, UR4, UR11, URZ ;  /* 0x0000000b04097290 */ /* 0x000fe4000fffe0ff */
[----:B------:R-:W-:Y:S01]  /*1fb0*/  IADD3 R4, PT, PT, R2, UR4, RZ ;  /* 0x0000000402047c10 */ /* 0x000fe2000fffe0ff */
[----:B------:R-:W-:Y:S02]  /*1fc0*/  UIADD3 UR4, UPT, UPT, UR4, 0x8, URZ ;  /* 0x0000000804047890 */ /* 0x000fe4000fffe0ff */
[----:B------:R-:W-:Y:S01]  /*1fd0*/  ULEA UR9, UR9, UR12, 0x2 ;  /* 0x0000000c09097291 */ /* 0x000fe2000f8e10ff */
[----:B--2---:R-:W-:Y:S01]  /*1fe0*/  LEA R11, R4, UR10, 0x2 ;  /* 0x0000000a040b7c11 */ /* 0x004fe2000f8e10ff */
[----:B------:R-:W-:-:S04]  /*1ff0*/  UISETP.NE.AND UP3, UPT, UR4, UR5, UPT ;  /* 0x000000050400728c */ /* 0x000fc8000bf65270 */
[----:B------:R-:W-:Y:S04]  /*2000*/  LDS R13, [R11] ;  /* 0x000000000b0d7984 */ /* 0x000fe80000000800 */
[----:B------:R-:W1:Y:S04]  /*2010*/  LDS R12, [UR9+0x44] ;  /* 0x00004409ff0c7984 */ /* 0x000e680008000800 */
[----:B------:R-:W-:Y:S04]  /*2020*/  LDS R17, [R11+0x4] ;  /* 0x000004000b117984 */ /* 0x000fe80000000800 */
[----:B------:R-:W2:Y:S04]  /*2030*/  LDS R14, [UR9+0x48] ;  /* 0x00004809ff0e7984 */ /* 0x000ea80008000800 */
[----:B------:R-:W-:Y:S04]  /*2040*/  LDS R19, [R11+0x8] ;  /* 0x000008000b137984 */ /* 0x000fe80000000800 */
[----:B------:R-:W3:Y:S04]  /*2050*/  LDS R16, [UR9+0x4c] ;  /* 0x00004c09ff107984 */ /* 0x000ee80008000800 */
[----:B------:R-:W-:Y:S04]  /*2060*/  LDS R23, [R11+0xc] ;  /* 0x00000c000b177984 */ /* 0x000fe80000000800 */
[----:B------:R-:W4:Y:S04]  /*2070*/  LDS R18, [UR9+0x50] ;  /* 0x00005009ff127984 */ /* 0x000f280008000800 */
[----:B------:R-:W-:Y:S04]  /*2080*/  LDS R25, [R11+0x10] ;  /* 0x000010000b197984 */ /* 0x000fe80000000800 */
[----:B------:R-:W5:Y:S04]  /*2090*/  LDS R24, [UR9+0x54] ;  /* 0x00005409ff187984 */ /* 0x000f680008000800 */
[----:B------:R-:W-:Y:S04]  /*20a0*/  LDS R6, [R11+0x14] ;  /* 0x000014000b067984 */ /* 0x000fe80000000800 */
[----:B------:R-:W0:Y:S01]  /*20b0*/  LDS R7, [UR9+0x58] ;  /* 0x00005809ff077984 */ /* 0x000e220008000800 */
[----:B-1----:R-:W-:-:S03]  /*20c0*/  FFMA R12, R13, R12, R10 ;  /* 0x0000000c0d0c7223 */ /* 0x002fc6000000000a */
[----:B------:R-:W-:Y:S04]  /*20d0*/  LDS R4, [R11+0x18] ;  /* 0x000018000b047984 */ /* 0x000fe80000000800 */
[----:B------:R-:W1:Y:S01]  /*20e0*/  LDS R5, [UR9+0x5c] ;  /* 0x00005c09ff057984 */ /* 0x000e620008000800 */
[----:B--2---:R-:W-:-:S03]  /*20f0*/  FFMA R12, R17, R14, R12 ;  /* 0x0000000e110c7223 */ /* 0x004fc6000000000c */
[----:B------:R-:W-:Y:S04]  /*2100*/  LDS R8, [R11+0x1c] ;  /* 0x00001c000b087984 */ /* 0x000fe80000000800 */
[----:B------:R-:W2:Y:S01]  /*2110*/  LDS R9, [UR9+0x60] ;  /* 0x00006009ff097984 */ /* 0x000ea20008000800 */
[----:B---3--:R-:W-:-:S04]  /*2120*/  FFMA R12, R19, R16, R12 ;  /* 0x00000010130c7223 */ /* 0x008fc8000000000c */
[----:B----4-:R-:W-:-:S04]  /*2130*/  FFMA R12, R23, R18, R12 ;  /* 0x00000012170c7223 */ /* 0x010fc8000000000c */
[----:B-----5:R-:W-:-:S04]  /*2140*/  FFMA R25, R25, R24, R12 ;  /* 0x0000001819197223 */ /* 0x020fc8000000000c */
[----:B0-----:R-:W-:-:S04]  /*2150*/  FFMA R7, R6, R7, R25 ;  /* 0x0000000706077223 */ /* 0x001fc80000000019 */
[----:B-1----:R-:W-:-:S04]  /*2160*/  FFMA R5, R4, R5, R7 ;  /* 0x0000000504057223 */ /* 0x002fc80000000007 */
[----:B--2---:R-:W-:Y:S01]  /*2170*/  FFMA R10, R8, R9, R5 ;  /* 0x00000009080a7223 */ /* 0x004fe20000000005 */
[----:B------:R-:W-:Y:S06]  /*2180*/  BRA.U UP3, `(.L_x_25) ;  /* 0xfffffffd03847547 */ /* 0x000fec000b83ffff */
[----:B------:R-:W-:-:S05]  /*2190*/  UMOV UR4, UR5 ;  /* 0x0000000500047c82 */ /* 0x000fca0008000000 */
.L_x_24:
[----:B------:R-:W-:Y:S05]  /*21a0*/  BRA.U !UP2, `(.L_x_26) ;  /* 0x000000010ad07547 */ /* 0x000fea000b800000 */
[----:B------:R-:W-:Y:S02]  /*21b0*/  UISETP.GE.U32.AND UP3, UPT, UR17, 0x3, UPT ;  /* 0x000000031100788c */ /* 0x000fe4000bf66070 */
[----:B------:R-:W-:-:S07]  /*21c0*/  UISETP.NE.AND UP4, UPT, UR15, URZ, UPT ;  /* 0x000000ff0f00728c */ /* 0x000fce000bf85270 */
[----:B------:R-:W-:Y:S05]  /*21d0*/  BRA.U !UP3, `(.L_x_27) ;  /* 0x000000010b507547 */ /* 0x000fea000b800000 */
[----:B------:R-:W1:Y:S01]  /*21e0*/  S2UR UR20, SR_CgaCtaId ;  /* 0x00000000001479c3 */ /* 0x000e620000008800 */
[----:B------:R-:W-:Y:S02]  /*21f0*/  UIADD3 UR9, UPT, UPT, UR4, UR11, URZ ;  /* 0x0000000b04097290 */ /* 0x000fe4000fffe0ff */
[----:B------:R-:W-:Y:S01]  /*2200*/  IADD3 R4, PT, PT, R2, UR4, RZ ;  /* 0x0000000402047c10 */ /* 0x000fe2000fffe0ff */
[----:B------:R-:W-:Y:S01]  /*2210*/  UMOV UR10, 0x400 ;  /* 0x00000400000a7882 */ /* 0x000fe20000000000 */
[----:B------:R-:W-:Y:S02]  /*2220*/  UIADD3 UR4, UPT, UPT, UR4, 0x4, URZ ;  /* 0x0000000404047890 */ /* 0x000fe4000fffe0ff */
[----:B------:R-:W-:-:S09]  /*2230*/  ULEA UR9, UR9, UR12, 0x2 ;  /* 0x0000000c09097291 */ /* 0x000fd2000f8e10ff */
[----:B------:R-:W-:Y:S04]  /*2240*/  LDS R6, [UR9+0x44] ;  /* 0x00004409ff067984 */ /* 0x000fe80008000800 */
[----:B------:R-:W-:Y:S04]  /*2250*/  LDS R7, [UR9+0x48] ;  /* 0x00004809ff077984 */ /* 0x000fe80008000800 */
[----:B--2---:R-:W-:Y:S01]  /*2260*/  LDS R9, [UR9+0x4c] ;  /* 0x00004c09ff097984 */ /* 0x004fe20008000800 */
[----:B-1----:R-:W-:-:S03]  /*2270*/  ULEA UR10, UR20, UR10, 0x18 ;  /* 0x0000000a140a7291 */ /* 0x002fc6000f8ec0ff */
[----:B------:R-:W-:Y:S03]  /*2280*/  LDS R11, [UR9+0x50] ;  /* 0x00005009ff0b7984 */ /* 0x000fe60008000800 */
[----:B------:R-:W-:-:S05]  /*2290*/  LEA R4, R4, UR10, 0x2 ;  /* 0x0000000a04047c11 */ /* 0x000fca000f8e10ff */
[----:B------:R-:W1:Y:S04]  /*22a0*/  LDS R5, [R4] ;  /* 0x0000000004057984 */ /* 0x000e680000000800 */
[----:B------:R-:W2:Y:S04]  /*22b0*/  LDS R8, [R4+0x4] ;  /* 0x0000040004087984 */ /* 0x000ea80000000800 */
[----:B------:R-:W3:Y:S04]  /*22c0*/  LDS R12, [R4+0x8] ;  /* 0x00000800040c7984 */ /* 0x000ee80000000800 */
[----:B------:R-:W4:Y:S01]  /*22d0*/  LDS R14, [R4+0xc] ;  /* 0x00000c00040e7984 */ /* 0x000f220000000800 */
[----:B-1----:R-:W-:-:S04]  /*22e0*/  FFMA R5, R5, R6, R10 ;  /* 0x0000000605057223 */ /* 0x002fc8000000000a */
[----:B--2---:R-:W-:-:S04]  /*22f0*/  FFMA R5, R8, R7, R5 ;  /* 0x0000000708057223 */ /* 0x004fc80000000005 */
[----:B---3--:R-:W-:-:S04]  /*2300*/  FFMA R5, R12, R9, R5 ;  /* 0x000000090c057223 */ /* 0x008fc80000000005 */
[----:B----4-:R-:W-:-:S07]  /*2310*/  FFMA R10, R14, R11, R5 ;  /* 0x0000000b0e0a7223 */ /* 0x010fce0000000005 */
.L_x_27:
[----:B------:R-:W-:Y:S05]  /*2320*/  BRA.U !UP4, `(.L_x_26) ;  /* 0x000000010c707547 */ /* 0x000fea000b800000 */
[----:B------:R-:W-:Y:S02]  /*2330*/  UISETP.NE.AND UP3, UPT, UR19, URZ, UPT ;  /* 0x000000ff1300728c */ /* 0x000fe4000bf65270 */
        /* <DEDUP_REMOVED lines=9> */
[----:B------:R-:W-:Y:S01]  /*23d0*/  LDS R7, [UR20+0x48] ;  /* 0x00004814ff077984 */ /* 0x000fe20008000800 */
[----:B-1----:R-:W-:-:S06]  /*23e0*/  ULEA UR9, UR10, UR9, 0x18 ;  /* 0x000000090a097291 */ /* 0x002fcc000f8ec0ff */
[----:B------:R-:W-:-:S05]  /*23f0*/  LEA R4, R4, UR9, 0x2 ;  /* 0x0000000904047c11 */ /* 0x000fca000f8e10ff */
[----:B------:R-:W1:Y:S04]  /*2400*/  LDS R5, [R4] ;  /* 0x0000000004057984 */ /* 0x000e680000000800 */
[----:B--2---:R-:W2:Y:S01]  /*2410*/  LDS R8, [R4+0x4] ;  /* 0x0000040004087984 */ /* 0x004ea20000000800 */
[----:B-1----:R-:W-:-:S04]  /*2420*/  FFMA R5, R5, R6, R10 ;  /* 0x0000000605057223 */ /* 0x002fc8000000000a */
[----:B--2---:R-:W-:-:S07]  /*2430*/  FFMA R10, R8, R7, R5 ;  /* 0x00000007080a7223 */ /* 0x004fce0000000005 */
.L_x_28:
[----:B------:R-:W-:Y:S05]  /*2440*/  BRA.U !UP4, `(.L_x_26) ;  /* 0x000000010c287547 */ /* 0x000fea000b800000 */
[----:B------:R-:W1:Y:S01]  /*2450*/  S2UR UR20, SR_CgaCtaId ;  /* 0x00000000001479c3 */ /* 0x000e620000008800 */
[----:B------:R-:W-:Y:S02]  /*2460*/  UIADD3 UR9, UPT, UPT, UR4, UR11, URZ ;  /* 0x0000000b04097290 */ /* 0x000fe4000fffe0ff */
[----:B------:R-:W-:Y:S01]  /*2470*/  IADD3 R4, PT, PT, R2, UR4, RZ ;  /* 0x0000000402047c10 */ /* 0x000fe2000fffe0ff */
[----:B------:R-:W-:Y:S01]  /*2480*/  UMOV UR10, 0x400 ;  /* 0x00000400000a7882 */ /* 0x000fe20000000000 */
[----:B------:R-:W-:-:S09]  /*2490*/  ULEA UR9, UR9, UR12, 0x2 ;  /* 0x0000000c09097291 */ /* 0x000fd2000f8e10ff */
[----:B------:R-:W-:Y:S01]  /*24a0*/  LDS R6, [UR9+0x44] ;  /* 0x00004409ff067984 */ /* 0x000fe20008000800 */
[----:B-1----:R-:W-:-:S06]  /*24b0*/  ULEA UR10, UR20, UR10, 0x18 ;  /* 0x0000000a140a7291 */ /* 0x002fcc000f8ec0ff */
[----:B------:R-:W-:-:S05]  /*24c0*/  LEA R4, R4, UR10, 0x2 ;  /* 0x0000000a04047c11 */ /* 0x000fca000f8e10ff */
[----:B------:R-:W1:Y:S02]  /*24d0*/  LDS R5, [R4] ;  /* 0x0000000004057984 */ /* 0x000e640000000800 */
[----:B-1----:R-:W-:-:S07]  /*24e0*/  FFMA R10, R5, R6, R10 ;  /* 0x00000006050a7223 */ /* 0x002fce000000000a */
.L_x_26:
[----:B------:R-:W-:Y:S01]  /*24f0*/  FMUL R10, R10, UR18 ;  /* 0x000000120a0a7c20 */ /* 0x000fe20008400000 */
[----:B------:R-:W-:Y:S01]  /*2500*/  HFMA2 R13, -RZ, RZ, 0, 0 ;  /* 0x00000000ff0d7431 */ /* 0x000fe200000001ff */
[----:B------:R-:W-:-:S03]  /*2510*/  UMOV UR4, URZ ;  /* 0x000000ff00047c82 */ /* 0x000fc60008000000 */
[----:B------:R1:W-:Y:S01]  /*2520*/  STS [R0+0x84], R10 ;  /* 0x0000840a00007388 */ /* 0x0003e20000000800 */
[----:B0-----:R-:W-:Y:S01]  /*2530*/  FMNMX3 R15, R15, -INF , R10, !PT ;  /* 0xff8000000f0f7876 */ /* 0x001fe2000780000a */
[----:B------:R-:W-:Y:S06]  /*2540*/  BRA.U !UP1, `(.L_x_29) ;  /* 0x0000000109847547 */ /* 0x000fec000b800000 */
[----:B------:R-:W0:Y:S01]  /*2550*/  S2UR UR9, SR_CgaCtaId ;  /* 0x00000000000979c3 */ /* 0x000e220000008800 */
[----:B------:R-:W-:Y:S01]  /*2560*/  UMOV UR4, 0x400 ;  /* 0x0000040000047882 */ /* 0x000fe20000000000 */
[----:B------:R-:W-:Y:S01]  /*2570*/  MOV R13, RZ ;  /* 0x000000ff000d7202 */ /* 0x000fe20000000f00 */
[----:B0-----:R-:W-:-:S03]  /*2580*/  ULEA UR10, UR9, UR4, 0x18 ;  /* 0x00000004090a7291 */ /* 0x001fc6000f8ec0ff */
[----:B------:R-:W-:-:S09]  /*2590*/  UMOV UR4, URZ ;  /* 0x000000ff00047c82 */ /* 0x000fd20008000000 */
.L_x_30:
[----:B------:R-:W-:Y:S02]  /*25a0*/  ULEA UR9, UR16, UR4, 0x1 ;  /* 0x0000000410097291 */ /* 0x000fe4000f8e08ff */
[----:B------:R-:W-:Y:S01]  /*25b0*/  IADD3 R4, PT, PT, R2, UR4, RZ ;  /* 0x0000000402047c10 */ /* 0x000fe2000fffe0ff */
[----:B------:R-:W-:Y:S02]  /*25c0*/  UIADD3 UR4, UPT, UPT, UR4, 0x8, URZ ;  /* 0x0000000804047890 */ /* 0x000fe4000fffe0ff */
[----:B------:R-:W-:Y:S01]  /*25d0*/  ULEA UR9, UR9, UR12, 0x2 ;  /* 0x0000000c09097291 */ /* 0x000fe2000f8e10ff */
[----:B------:R-:W-:Y:S01]  /*25e0*/  LEA R16, R4, UR10, 0x2 ;  /* 0x0000000a04107c11 */ /* 0x000fe2000f8e10ff */
[----:B------:R-:W-:-:S04]  /*25f0*/  UISETP.NE.AND UP3, UPT, UR4, UR5, UPT ;  /* 0x000000050400728c */ /* 0x000fc8000bf65270 */
[----:B------:R-:W-:Y:S04]  /*2600*/  LDS R18, [R16] ;  /* 0x0000000010127984 */ /* 0x000fe80000000800 */
[----:B-12---:R-:W0:Y:S04]  /*2610*/  LDS.64 R10, [UR9+0x40] ;  /* 0x00004009ff0a7984 */ /* 0x006e280008000a00 */
[----:B------:R-:W1:Y:S04]  /*2620*/  LDS R19, [R16+0x4] ;  /* 0x0000040010137984 */ /* 0x000e680000000800 */
[----:B------:R-:W-:Y:S04]  /*2630*/  LDS R24, [R16+0x8] ;  /* 0x0000080010187984 */ /* 0x000fe80000000800 */
[----:B------:R-:W2:Y:S04]  /*2640*/  LDS.64 R8, [UR9+0x48] ;  /* 0x00004809ff087984 */ /* 0x000ea80008000a00 */
[----:B------:R-:W3:Y:S04]  /*2650*/  LDS R23, [R16+0xc] ;  /* 0x00000c0010177984 */ /* 0x000ee80000000800 */
[----:B------:R-:W-:Y:S04]  /*2660*/  LDS R26, [R16+0x10] ;  /* 0x00001000101a7984 */ /* 0x000fe80000000800 */
[----:B------:R-:W4:Y:S04]  /*2670*/  LDS.64 R6, [UR9+0x50] ;  /* 0x00005009ff067984 */ /* 0x000f280008000a00 */
[----:B------:R-:W5:Y:S04]  /*2680*/  LDS R12, [R16+0x14] ;  /* 0x00001400100c7984 */ /* 0x000f680000000800 */
[----:B------:R-:W-:Y:S04]  /*2690*/  LDS R17, [R16+0x18] ;  /* 0x0000180010117984 */ /* 0x000fe80000000800 */
[----:B------:R-:W5:Y:S04]  /*26a0*/  LDS.64 R4, [UR9+0x58] ;  /* 0x00005809ff047984 */ /* 0x000f680008000a00 */
[----:B------:R-:W5:Y:S01]  /*26b0*/  LDS R14, [R16+0x1c] ;  /* 0x00001c00100e7984 */ /* 0x000f620000000800 */
[----:B0-----:R-:W-:-:S04]  /*26c0*/  FFMA R10, R18, R10, R13 ;  /* 0x0000000a120a7223 */ /* 0x001fc8000000000d */
[----:B-1----:R-:W-:-:S04]  /*26d0*/  FFMA R11, R11, R19, R10 ;  /* 0x000000130b0b7223 */ /* 0x002fc8000000000a */
[----:B--2---:R-:W-:-:S04]  /*26e0*/  FFMA R8, R24, R8, R11 ;  /* 0x0000000818087223 */ /* 0x004fc8000000000b */
[----:B---3--:R-:W-:-:S04]  /*26f0*/  FFMA R9, R9, R23, R8 ;  /* 0x0000001709097223 */ /* 0x008fc80000000008 */
[----:B----4-:R-:W-:-:S04]  /*2700*/  FFMA R6, R26, R6, R9 ;  /* 0x000000061a067223 */ /* 0x010fc80000000009 */
[----:B-----5:R-:W-:-:S04]  /*2710*/  FFMA R6, R7, R12, R6 ;  /* 0x0000000c07067223 */ /* 0x020fc80000000006 */
[----:B------:R-:W-:-:S04]  /*2720*/  FFMA R4, R17, R4, R6 ;  /* 0x0000000411047223 */ /* 0x000fc80000000006 */
[----:B------:R-:W-:Y:S01]  /*2730*/  FFMA R13, R5, R14, R4 ;  /* 0x0000000e050d7223 */ /* 0x000fe20000000004 */
[----:B------:R-:W-:Y:S06]  /*2740*/  BRA.U UP3, `(.L_x_30) ;  /* 0xfffffffd03947547 */ /* 0x000fec000b83ffff */
[----:B------:R-:W-:-:S05]  /*2750*/  UMOV UR4, UR5 ;  /* 0x0000000500047c82 */ /* 0x000fca0008000000 */
.L_x_29:
[----:B------:R-:W-:Y:S05]  /*2760*/  BRA.U !UP2, `(.L_x_31) ;  /* 0x000000010ac47547 */ /* 0x000fea000b800000 */
[----:B------:R-:W-:Y:S02]  /*2770*/  UISETP.GE.U32.AND UP3, UPT, UR17, 0x3, UPT ;  /* 0x000000031100788c */ /* 0x000fe4000bf66070 */
[----:B------:R-:W-:-:S07]  /*2780*/  UISETP.NE.AND UP4, UPT, UR15, URZ, UPT ;  /* 0x000000ff0f00728c */ /* 0x000fce000bf85270 */
[----:B------:R-:W-:Y:S05]  /*2790*/  BRA.U !UP3, `(.L_x_32) ;  /* 0x000000010b487547 */ /* 0x000fea000b800000 */
[----:B------:R-:W0:Y:S01]  /*27a0*/  S2UR UR20, SR_CgaCtaId ;  /* 0x00000000001479c3 */ /* 0x000e220000008800 */
[----:B------:R-:W-:Y:S02]  /*27b0*/  ULEA UR9, UR16, UR4, 0x1 ;  /* 0x0000000410097291 */ /* 0x000fe4000f8e08ff */
[----:B------:R-:W-:Y:S01]  /*27c0*/  IADD3 R4, PT, PT, R2, UR4, RZ ;  /* 0x0000000402047c10 */ /* 0x000fe2000fffe0ff */
[----:B------:R-:W-:Y:S01]  /*27d0*/  UMOV UR10, 0x400 ;  /* 0x00000400000a7882 */ /* 0x000fe20000000000 */
[----:B------:R-:W-:Y:S02]  /*27e0*/  UIADD3 UR4, UPT, UPT, UR4, 0x4, URZ ;  /* 0x0000000404047890 */ /* 0x000fe4000fffe0ff */
[----:B------:R-:W-:-:S09]  /*27f0*/  ULEA UR9, UR9, UR12, 0x2 ;  /* 0x0000000c09097291 */ /* 0x000fd2000f8e10ff */
[----:B------:R-:W-:Y:S01]  /*2800*/  LDS.64 R6, [UR9+0x40] ;  /* 0x00004009ff067984 */ /* 0x000fe20008000a00 */
[----:B0-----:R-:W-:-:S06]  /*2810*/  ULEA UR10, UR20, UR10, 0x18 ;  /* 0x0000000a140a7291 */ /* 0x001fcc000f8ec0ff */
[----:B--2---:R-:W-:Y:S02]  /*2820*/  LEA R8, R4, UR10, 0x2 ;  /* 0x0000000a04087c11 */ /* 0x004fe4000f8e10ff */
[----:B------:R-:W-:Y:S04]  /*2830*/  LDS.64 R4, [UR9+0x48] ;  /* 0x00004809ff047984 */ /* 0x000fe80008000a00 */
[----:B-1----:R-:W0:Y:S04]  /*2840*/  LDS R10, [R8] ;  /* 0x00000000080a7984 */ /* 0x002e280000000800 */
[----:B------:R-:W1:Y:S04]  /*2850*/  LDS R9, [R8+0x4] ;  /* 0x0000040008097984 */ /* 0x000e680000000800 */
[----:B------:R-:W2:Y:S04]  /*2860*/  LDS R12, [R8+0x8] ;  /* 0x00000800080c7984 */ /* 0x000ea80000000800 */
[----:B------:R-:W3:Y:S01]  /*2870*/  LDS R11, [R8+0xc] ;  /* 0x00000c00080b7984 */ /* 0x000ee20000000800 */
[----:B0-----:R-:W-:-:S04]  /*2880*/  FFMA R6, R10, R6, R13 ;  /* 0x000000060a067223 */ /* 0x001fc8000000000d */
[----:B-1----:R-:W-:-:S04]  /*2890*/  FFMA R7, R9, R7, R6 ;  /* 0x0000000709077223 */ /* 0x002fc80000000006 */
[----:B--2---:R-:W-:-:S04]  /*28a0*/  FFMA R4, R12, R4, R7 ;  /* 0x000000040c047223 */ /* 0x004fc80000000007 */
[----:B---3--:R-:W-:-:S07]  /*28b0*/  FFMA R13, R11, R5, R4 ;  /* 0x000000050b0d7223 */ /* 0x008fce0000000004 */
.L_x_32:
[----:B------:R-:W-:Y:S05]  /*28c0*/  BRA.U !UP4, `(.L_x_31) ;  /* 0x000000010c6c7547 */ /* 0x000fea000b800000 */
[----:B------:R-:W-:Y:S02]  /*28d0*/  UISETP.NE.AND UP3, UPT, UR19, URZ, UPT ;  /* 0x000000ff1300728c */ /* 0x000fe4000bf65270 */
        /* <DEDUP_REMOVED lines=8> */
[----:B--2---:R-:W-:Y:S01]  /*2960*/  LDS.64 R8, [UR20+0x40] ;  /* 0x00004014ff087984 */ /* 0x004fe20008000a00 */
[----:B0-----:R-:W-:-:S06]  /*2970*/  ULEA UR9, UR10, UR9, 0x18 ;  /* 0x000000090a097291 */ /* 0x001fcc000f8ec0ff */
[----:B------:R-:W-:-:S05]  /*2980*/  LEA R4, R4, UR9, 0x2 ;  /* 0x0000000904047c11 */ /* 0x000fca000f8e10ff */
[----:B------:R-:W0:Y:S04]  /*2990*/  LDS R6, [R4] ;  /* 0x0000000004067984 */ /* 0x000e280000000800 */
[----:B------:R-:W2:Y:S01]  /*29a0*/  LDS R5, [R4+0x4] ;  /* 0x0000040004057984 */ /* 0x000ea20000000800 */
[----:B0-----:R-:W-:-:S04]  /*29b0*/  FFMA R6, R6, R8, R13 ;  /* 0x0000000806067223 */ /* 0x001fc8000000000d */
[----:B--2---:R-:W-:-:S07]  /*29c0*/  FFMA R13, R5, R9, R6 ;  /* 0x00000009050d7223 */ /* 0x004fce0000000006 */
.L_x_33:
[----:B------:R-:W-:Y:S05]  /*29d0*/  BRA.U !UP4, `(.L_x_31) ;  /* 0x000000010c287547 */ /* 0x000fea000b800000 */
[----:B------:R-:W0:Y:S01]  /*29e0*/  S2UR UR20, SR_CgaCtaId ;  /* 0x00000000001479c3 */ /* 0x000e220000008800 */
[----:B------:R-:W-:Y:S01]  /*29f0*/  UMOV UR10, 0x400 ;  /* 0x00000400000a7882 */ /* 0x000fe20000000000 */
[----:B------:R-:W-:Y:S02]  /*2a00*/  ULEA UR9, UR16, UR4, 0x1 ;  /* 0x0000000410097291 */ /* 0x000fe4000f8e08ff */
[----:B------:R-:W-:Y:S02]  /*2a10*/  IADD3 R4, PT, PT, R2, UR4, RZ ;  /* 0x0000000402047c10 */ /* 0x000fe4000fffe0ff */
[----:B------:R-:W-:-:S09]  /*2a20*/  ULEA UR9, UR9, UR12, 0x2 ;  /* 0x0000000c09097291 */ /* 0x000fd2000f8e10ff */
[----:B------:R-:W-:Y:S01]  /*2a30*/  LDS R5, [UR9+0x40] ;  /* 0x00004009ff057984 */ /* 0x000fe20008000800 */
[----:B0-----:R-:W-:-:S06]  /*2a40*/  ULEA UR10, UR20, UR10, 0x18 ;  /* 0x0000000a140a7291 */ /* 0x001fcc000f8ec0ff */
[----:B------:R-:W-:-:S06]  /*2a50*/  LEA R4, R4, UR10, 0x2 ;  /* 0x0000000a04047c11 */ /* 0x000fcc000f8e10ff */
[----:B------:R-:W0:Y:S02]  /*2a60*/  LDS R4, [R4] ;  /* 0x0000000004047984 */ /* 0x000e240000000800 */
[----:B0-----:R-:W-:-:S07]  /*2a70*/  FFMA R13, R4, R5, R13 ;  /* 0x00000005040d7223 */ /* 0x001fce000000000d */
.L_x_31:
[----:B------:R-:W-:Y:S01]  /*2a80*/  FMUL R13, R13, UR18 ;  /* 0x000000120d0d7c20 */ /* 0x000fe20008400000 */
[----:B-1----:R-:W-:Y:S01]  /*2a90*/  HFMA2 R10, -RZ, RZ, 0, 0 ;  /* 0x00000000ff0a7431 */ /* 0x002fe200000001ff */
[----:B------:R-:W-:Y:S01]  /*2aa0*/  UMOV UR9, 0x3 ;  /* 0x0000000300097882 */ /* 0x000fe20000000000 */
[----:B------:R-:W-:Y:S01]  /*2ab0*/  UMOV UR4, URZ ;  /* 0x000000ff00047c82 */ /* 0x000fe20008000000 */
[----:B------:R-:W-:Y:S01]  /*2ac0*/  UIMAD UR9, UR11, UR9, 0x3 ;  /* 0x000000030b0974a4 */ /* 0x000fe2000f8e0209 */
[----:B------:R0:W-:Y:S01]  /*2ad0*/  STS [R0+0x88], R13 ;  /* 0x0000880d00007388 */ /* 0x0001e20000000800 */
[----:B------:R-:W-:Y:S01]  /*2ae0*/  FMNMX R15, R15, R13, !PT ;  /* 0x0000000d0f0f7209 */ /* 0x000fe20007800000 */
[----:B------:R-:W-:Y:S09]  /*2af0*/  BRA.U !UP1, `(.L_x_34) ;  /* 0x0000000109947547 */ /* 0x000ff2000b800000 */
[----:B------:R-:W1:Y:S01]  /*2b00*/  S2UR UR10, SR_CgaCtaId ;  /* 0x00000000000a79c3 */ /* 0x000e620000008800 */
[----:B------:R-:W-:Y:S01]  /*2b10*/  UMOV UR4, 0x400 ;  /* 0x0000040000047882 */ /* 0x000fe20000000000 */
[----:B------:R-:W-:Y:S01]  /*2b20*/  MOV R10, RZ ;  /* 0x000000ff000a7202 */ /* 0x000fe20000000f00 */
[----:B-1----:R-:W-:-:S03]  /*2b30*/  ULEA UR20, UR10, UR4, 0x18 ;  /* 0x000000040a147291 */ /* 0x002fc6000f8ec0ff */
[----:B------:R-:W-:-:S09]  /*2b40*/  UMOV UR4, URZ ;  /* 0x000000ff00047c82 */ /* 0x000fd20008000000 */
.L_x_35:
[----:B------:R-:W-:Y:S02]  /*2b50*/  UIADD3 UR10, UPT, UPT, UR9, UR4, URZ ;  /* 0x00000004090a7290 */ /* 0x000fe4000fffe0ff */
[----:B------:R-:W-:Y:S01]  /*2b60*/  IADD3 R4, PT, PT, R2, UR4, RZ ;  /* 0x0000000402047c10 */ /* 0x000fe2000fffe0ff */
[----:B------:R-:W-:Y:S02]  /*2b70*/  UIADD3 UR4, UPT, UPT, UR4, 0x8, URZ ;  /* 0x0000000804047890 */ /* 0x000fe4000fffe0ff */
[----:B------:R-:W-:Y:S01]  /*2b80*/  ULEA UR10, UR10, UR12, 0x2 ;  /* 0x0000000c0a0a7291 */ /* 0x000fe2000f8e10ff */
[----:B--2---:R-:W-:Y:S01]  /*2b90*/  LEA R11, R4, UR20, 0x2 ;  /* 0x00000014040b7c11 */ /* 0x004fe2000f8e10ff */
[----:B------:R-:W-:-:S04]  /*2ba0*/  UISETP.NE.AND UP3, UPT, UR4, UR5, UPT ;  /* 0x000000050400728c */ /* 0x000fc8000bf65270 */
[----:B0-----:R-:W-:Y:S04]  /*2bb0*/  LDS R13, [R11] ;  /* 0x000000000b0d7984 */ /* 0x001fe80000000800 */
[----:B------:R-:W0:Y:S04]  /*2bc0*/  LDS R12, [UR10+0x40] ;  /* 0x0000400aff0c7984 */ /* 0x000e280008000800 */
[----:B------:R-:W-:Y:S04]  /*2bd0*/  LDS R17, [R11+0x4] ;  /* 0x000004000b117984 */ /* 0x000fe80000000800 */
        /* <DEDUP_REMOVED lines=8> */
[----:B------:R-:W5:Y:S01]  /*2c60*/  LDS R7, [UR10+0x54] ;  /* 0x0000540aff077984 */ /* 0x000f620008000800 */
[----:B0-----:R-:W-:-:S03]  /*2c70*/  FFMA R12, R13, R12, R10 ;  /* 0x0000000c0d0c7223 */ /* 0x001fc6000000000a */
[----:B------:R-:W-:Y:S04]  /*2c80*/  LDS R4, [R11+0x18] ;  /* 0x000018000b047984 */ /* 0x000fe80000000800 */
[----:B------:R-:W0:Y:S01]  /*2c90*/  LDS R5, [UR10+0x58] ;  /* 0x0000580aff057984 */ /* 0x000e220008000800 */
[----:B-1----:R-:W-:-:S03]  /*2ca0*/  FFMA R12, R17, R14, R12 ;  /* 0x0000000e110c7223 */ /* 0x002fc6000000000c */
[----:B------:R-:W-:Y:S04]  /*2cb0*/  LDS R8, [R11+0x1c] ;  /* 0x00001c000b087984 */ /* 0x000fe80000000800 */
[----:B------:R-:W1:Y:S01]  /*2cc0*/  LDS R9, [UR10+0x5c] ;  /* 0x00005c0aff097984 */ /* 0x000e620008000800 */
[----:B--2---:R-:W-:-:S04]  /*2cd0*/  FFMA R12, R19, R16, R12 ;  /* 0x00000010130c7223 */ /* 0x004fc8000000000c */
[----:B---3--:R-:W-:-:S04]  /*2ce0*/  FFMA R12, R23, R18, R12 ;  /* 0x00000012170c7223 */ /* 0x008fc8000000000c */
[----:B----4-:R-:W-:-:S04]  /*2cf0*/  FFMA R25, R25, R24, R12 ;  /* 0x0000001819197223 */ /* 0x010fc8000000000c */
[----:B-----5:R-:W-:-:S04]  /*2d00*/  FFMA R7, R6, R7, R25 ;  /* 0x0000000706077223 */ /* 0x020fc80000000019 */
[----:B0-----:R-:W-:-:S04]  /*2d10*/  FFMA R5, R4, R5, R7 ;  /* 0x0000000504057223 */ /* 0x001fc80000000007 */
[----:B-1----:R-:W-:Y:S01]  /*2d20*/  FFMA R10, R8, R9, R5 ;  /* 0x00000009080a7223 */ /* 0x002fe20000000005 */
[----:B------:R-:W-:Y:S06]  /*2d30*/  BRA.U UP3, `(.L_x_35) ;  /* 0xfffffffd03847547 */ /* 0x000fec000b83ffff */
[----:B------:R-:W-:-:S05]  /*2d40*/  UMOV UR4, UR5 ;  /* 0x0000000500047c82 */ /* 0x000fca0008000000 */
.L_x_34:
        /* <DEDUP_REMOVED lines=24> */
.L_x_37:
        /* <DEDUP_REMOVED lines=18> */
.L_x_38:
        /* <DEDUP_REMOVED lines=11> */
.L_x_36:
[----:B------:R-:W-:Y:S01]  /*30a0*/  FMUL R10, R10, UR18 ;  /* 0x000000120a0a7c20 */ /* 0x000fe20008400000 */
[----:B0-----:R-:W-:Y:S01]  /*30b0*/  HFMA2 R13, -RZ, RZ, 0, 0 ;  /* 0x00000000ff0d7431 */ /* 0x001fe200000001ff */
[----:B------:R-:W-:-:S03]  /*30c0*/  UMOV UR4, URZ ;  /* 0x000000ff00047c82 */ /* 0x000fc60008000000 */
[----:B------:R0:W-:Y:S01]  /*30d0*/  STS [R0+0x8c], R10 ;  /* 0x00008c0a00007388 */ /* 0x0001e20000000800 */
[----:B------:R-:W-:Y:S01]  /*30e0*/  FMNMX R15, R15, R10, !PT ;  /* 0x0000000a0f0f7209 */ /* 0x000fe20007800000 */
[----:B------:R-:W-:Y:S06]  /*30f0*/  BRA.U !UP1, `(.L_x_39) ;  /* 0x00000001097c7547 */ /* 0x000fec000b800000 */
[----:B------:R-:W1:Y:S01]  /*3100*/  S2UR UR9, SR_CgaCtaId ;  /* 0x00000000000979c3 */ /* 0x000e620000008800 */
[----:B------:R-:W-:Y:S01]  /*3110*/  UMOV UR4, 0x400 ;  /* 0x0000040000047882 */ /* 0x000fe20000000000 */
[----:B------:R-:W-:Y:S01]  /*3120*/  MOV R13, RZ ;  /* 0x000000ff000d7202 */ /* 0x000fe20000000f00 */
[----:B-1----:R-:W-:-:S03]  /*3130*/  ULEA UR10, UR9, UR4, 0x18 ;  /* 0x00000004090a7291 */ /* 0x002fc6000f8ec0ff */
[----:B------:R-:W-:-:S09]  /*3140*/  UMOV UR4, URZ ;  /* 0x000000ff00047c82 */ /* 0x000fd20008000000 */
.L_x_40:
[----:B------:R-:W-:Y:S02]  /*3150*/  ULEA UR9, UR16, UR4, 0x2 ;  /* 0x0000000410097291 */ /* 0x000fe4000f8e10ff */
[----:B------:R-:W-:Y:S01]  /*3160*/  IADD3 R4, PT, PT, R2, UR4, RZ ;  /* 0x0000000402047c10 */ /* 0x000fe2000fffe0ff */
[----:B------:R-:W-:Y:S02]  /*3170*/  UIADD3 UR4, UPT, UPT, UR4, 0x8, URZ ;  /* 0x0000000804047890 */ /* 0x000fe4000fffe0ff */
[----:B------:R-:W-:Y:S01]  /*3180*/  ULEA UR9, UR9, UR12, 0x2 ;  /* 0x0000000c09097291 */ /* 0x000fe2000f8e10ff */
[----:B------:R-:W-:Y:S01]  /*3190*/  LEA R16, R4, UR10, 0x2 ;  /* 0x0000000a04107c11 */ /* 0x000fe2000f8e10ff */
[----:B------:R-:W-:-:S04]  /*31a0*/  UISETP.NE.AND UP3, UPT, UR4, UR5, UPT ;  /* 0x000000050400728c */ /* 0x000fc8000bf65270 */
[----:B------:R-:W-:Y:S04]  /*31b0*/  LDS R18, [R16] ;  /* 0x0000000010127984 */ /* 0x000fe80000000800 */
[----:B------:R-:W1:Y:S04]  /*31c0*/  LDS.128 R4, [UR9+0x40] ;  /* 0x00004009ff047984 */ /* 0x000e680008000c00 */
[----:B------:R-:W3:Y:S04]  /*31d0*/  LDS R19, [R16+0x4] ;  /* 0x0000040010137984 */ /* 0x000ee80000000800 */
[----:B------:R-:W4:Y:S04]  /*31e0*/  LDS R23, [R16+0x8] ;  /* 0x0000080010177984 */ /* 0x000f280000000800 */
[----:B------:R-:W5:Y:S04]  /*31f0*/  LDS R24, [R16+0xc] ;  /* 0x00000c0010187984 */ /* 0x000f680000000800 */
[----:B------:R-:W-:Y:S04]  /*3200*/  LDS R26, [R16+0x10] ;  /* 0x00001000101a7984 */ /* 0x000fe80000000800 */
[----:B0-2---:R-:W0:Y:S04]  /*3210*/  LDS.128 R8, [UR9+0x50] ;  /* 0x00005009ff087984 */ /* 0x005e280008000c00 */
[----:B------:R-:W2:Y:S04]  /*3220*/  LDS R12, [R16+0x14] ;  /* 0x00001400100c7984 */ /* 0x000ea80000000800 */
[----:B------:R-:W2:Y:S04]  /*3230*/  LDS R17, [R16+0x18] ;  /* 0x0000180010117984 */ /* 0x000ea80000000800 */
[----:B------:R-:W2:Y:S01]  /*3240*/  LDS R14, [R16+0x1c] ;  /* 0x00001c00100e7984 */ /* 0x000ea20000000800 */
[----:B-1----:R-:W-:-:S04]  /*3250*/  FFMA R4, R18, R4, R13 ;  /* 0x0000000412047223 */ /* 0x002fc8000000000d */
[----:B---3--:R-:W-:-:S04]  /*3260*/  FFMA R5, R5, R19, R4 ;  /* 0x0000001305057223 */ /* 0x008fc80000000004 */
[----:B----4-:R-:W-:-:S04]  /*3270*/  FFMA R6, R6, R23, R5 ;  /* 0x0000001706067223 */ /* 0x010fc80000000005 */
[----:B-----5:R-:W-:-:S04]  /*3280*/  FFMA R7, R7, R24, R6 ;  /* 0x0000001807077223 */ /* 0x020fc80000000006 */
[----:B0-----:R-:W-:-:S04]  /*3290*/  FFMA R8, R26, R8, R7 ;  /* 0x000000081a087223 */ /* 0x001fc80000000007 */
[----:B--2---:R-:W-:-:S04]  /*32a0*/  FFMA R9, R9, R12, R8 ;  /* 0x0000000c09097223 */ /* 0x004fc80000000008 */
[----:B------:R-:W-:-:S04]  /*32b0*/  FFMA R10, R10, R17, R9 ;  /* 0x000000110a0a7223 */ /* 0x000fc80000000009 */
[----:B------:R-:W-:Y:S01]  /*32c0*/  FFMA R13, R11, R14, R10 ;  /* 0x0000000e0b0d7223 */ /* 0x000fe2000000000a */
[----:B------:R-:W-:Y:S06]  /*32d0*/  BRA.U UP3, `(.L_x_40) ;  /* 0xfffffffd039c7547 */ /* 0x000fec000b83ffff */
[----:B------:R-:W-:-:S05]  /*32e0*/  UMOV UR4, UR5 ;  /* 0x0000000500047c82 */ /* 0x000fca0008000000 */
.L_x_39:
[----:B------:R-:W-:Y:S05]  /*32f0*/  BRA.U !UP2, `(.L_x_41) ;  /* 0x000000010ac47547 */ /* 0x000fea000b800000 */
[----:B------:R-:W-:Y:S02]  /*3300*/  UISETP.GE.U32.AND UP3, UPT, UR17, 0x3, UPT ;  /* 0x000000031100788c */ /* 0x000fe4000bf66070 */
[----:B------:R-:W-:-:S07]  /*3310*/  UISETP.NE.AND UP4, UPT, UR15, URZ, UPT ;  /* 0x000000ff0f00728c */ /* 0x000fce000bf85270 */
[----:B------:R-:W-:Y:S05]  /*3320*/  BRA.U !UP3, `(.L_x_42) ;  /* 0x000000010b487547 */ /* 0x000fea000b800000 */
[----:B------:R-:W1:Y:S01]  /*3330*/  S2UR UR20, SR_CgaCtaId ;  /* 0x00000000001479c3 */ /* 0x000e620000008800 */
[----:B------:R-:W-:Y:S02]  /*3340*/  ULEA UR9, UR16, UR4, 0x2 ;  /* 0x0000000410097291 */ /* 0x000fe4000f8e10ff */
[----:B------:R-:W-:Y:S01]  /*3350*/  IADD3 R4, PT, PT, R2, UR4, RZ ;  /* 0x0000000402047c10 */ /* 0x000fe2000fffe0ff */
[----:B------:R-:W-:Y:S01]  /*3360*/  UMOV UR10, 0x400 ;  /* 0x00000400000a7882 */ /* 0x000fe20000000000 */
[----:B------:R-:W-:Y:S02]  /*3370*/  UIADD3 UR4, UPT, UPT, UR4, 0x4, URZ ;  /* 0x0000000404047890 */ /* 0x000fe4000fffe0ff */
[----:B------:R-:W-:-:S09]  /*3380*/  ULEA UR9, UR9, UR12, 0x2 ;  /* 0x0000000c09097291 */ /* 0x000fd2000f8e10ff */
[----:B------:R-:W-:Y:S01]  /*3390*/  LDS.64 R6, [UR9+0x40] ;  /* 0x00004009ff067984 */ /* 0x000fe20008000a00 */
[----:B-1----:R-:W-:-:S06]  /*33a0*/  ULEA UR10, UR20, UR10, 0x18 ;  /* 0x0000000a140a7291 */ /* 0x002fcc000f8ec0ff */
[----:B--2---:R-:W-:Y:S02]  /*33b0*/  LEA R8, R4, UR10, 0x2 ;  /* 0x0000000a04087c11 */ /* 0x004fe4000f8e10ff */
[----:B------:R-:W-:Y:S04]  /*33c0*/  LDS.64 R4, [UR9+0x48] ;  /* 0x00004809ff047984 */ /* 0x000fe80008000a00 */
[----:B0-----:R-:W0:Y:S04]  /*33d0*/  LDS R10, [R8] ;  /* 0x00000000080a7984 */ /* 0x001e280000000800 */
[----:B------:R-:W1:Y:S04]  /*33e0*/  LDS R9, [R8+0x4] ;  /* 0x0000040008097984 */ /* 0x000e680000000800 */
[----:B------:R-:W2:Y:S04]  /*33f0*/  LDS R12, [R8+0x8] ;  /* 0x00000800080c7984 */ /* 0x000ea80000000800 */
[----:B------:R-:W3:Y:S01]  /*3400*/  LDS R11, [R8+0xc] ;  /* 0x00000c00080b7984 */ /* 0x000ee20000000800 */
[----:B0-----:R-:W-:-:S04]  /*3410*/  FFMA R6, R10, R6, R13 ;  /* 0x000000060a067223 */ /* 0x001fc8000000000d */
[----:B-1----:R-:W-:-:S04]  /*3420*/  FFMA R7, R9, R7, R6 ;  /* 0x0000000709077223 */ /* 0x002fc80000000006 */
[----:B--2---:R-:W-:-:S04]  /*3430*/  FFMA R4, R12, R4, R7 ;  /* 0x000000040c047223 */ /* 0x004fc80000000007 */
[----:B---3--:R-:W-:-:S07]  /*3440*/  FFMA R13, R11, R5, R4 ;  /* 0x000000050b0d7223 */ /* 0x008fce0000000004 */
.L_x_42:
[----:B------:R-:W-:Y:S05]  /*3450*/  BRA.U !UP4, `(.L_x_41) ;  /* 0x000000010c6c7547 */ /* 0x000fea000b800000 */
[----:B------:R-:W-:Y:S02]  /*3460*/  UISETP.NE.AND UP3, UPT, UR19, URZ, UPT ;  /* 0x000000ff1300728c */ /* 0x000fe4000bf65270 */
        /* <DEDUP_REMOVED lines=8> */
[----:B--2---:R-:W-:Y:S01]  /*34f0*/  LDS.64 R8, [UR20+0x40] ;  /* 0x00004014ff087984 */ /* 0x004fe20008000a00 */
[----:B-1----:R-:W-:-:S06]  /*3500*/  ULEA UR9, UR10, UR9, 0x18 ;  /* 0x000000090a097291 */ /* 0x002fcc000f8ec0ff */
[----:B------:R-:W-:-:S05]  /*3510*/  LEA R4, R4, UR9, 0x2 ;  /* 0x0000000904047c11 */ /* 0x000fca000f8e10ff */
[----:B------:R-:W1:Y:S04]  /*3520*/  LDS R6, [R4] ;  /* 0x0000000004067984 */ /* 0x000e680000000800 */
[----:B------:R-:W2:Y:S01]  /*3530*/  LDS R5, [R4+0x4] ;  /* 0x0000040004057984 */ /* 0x000ea20000000800 */
[----:B-1----:R-:W-:-:S04]  /*3540*/  FFMA R6, R6, R8, R13 ;  /* 0x0000000806067223 */ /* 0x002fc8000000000d */
[----:B--2---:R-:W-:-:S07]  /*3550*/  FFMA R13, R5, R9, R6 ;  /* 0x00000009050d7223 */ /* 0x004fce0000000006 */
.L_x_43:
[----:B------:R-:W-:Y:S05]  /*3560*/  BRA.U !UP4, `(.L_x_41) ;  /* 0x000000010c287547 */ /* 0x000fea000b800000 */
[----:B------:R-:W1:Y:S01]  /*3570*/  S2UR UR20, SR_CgaCtaId ;  /* 0x00000000001479c3 */ /* 0x000e620000008800 */
[----:B------:R-:W-:Y:S01]  /*3580*/  UMOV UR10, 0x400 ;  /* 0x00000400000a7882 */ /* 0x000fe20000000000 */
[----:B------:R-:W-:Y:S02]  /*3590*/  ULEA UR9, UR16, UR4, 0x2 ;  /* 0x0000000410097291 */ /* 0x000fe4000f8e10ff */
[----:B------:R-:W-:Y:S02]  /*35a0*/  IADD3 R4, PT, PT, R2, UR4, RZ ;  /* 0x0000000402047c10 */ /* 0x000fe4000fffe0ff */
[----:B------:R-:W-:-:S09]  /*35b0*/  ULEA UR9, UR9, UR12, 0x2 ;  /* 0x0000000c09097291 */ /* 0x000fd2000f8e10ff */
[----:B------:R-:W-:Y:S01]  /*35c0*/  LDS R5, [UR9+0x40] ;  /* 0x00004009ff057984 */ /* 0x000fe20008000800 */
[----:B-1----:R-:W-:-:S06]  /*35d0*/  ULEA UR10, UR20, UR10, 0x18 ;  /* 0x0000000a140a7291 */ /* 0x002fcc000f8ec0ff */
[----:B------:R-:W-:-:S06]  /*35e0*/  LEA R4, R4, UR10, 0x2 ;  /* 0x0000000a04047c11 */ /* 0x000fcc000f8e10ff */
[----:B------:R-:W1:Y:S02]  /*35f0*/  LDS R4, [R4] ;  /* 0x0000000004047984 */ /* 0x000e640000000800 */
[----:B-1----:R-:W-:-:S07]  /*3600*/  FFMA R13, R4, R5, R13 ;  /* 0x00000005040d7223 */ /* 0x002fce000000000d */
.L_x_41:
[----:B------:R-:W-:Y:S01]  /*3610*/  FMUL R13, R13, UR18 ;  /* 0x000000120d0d7c20 */ /* 0x000fe20008400000 */
[----:B0-----:R-:W-:Y:S01]  /*3620*/  HFMA2 R10, -RZ, RZ, 0, 0 ;  /* 0x00000000ff0a7431 */ /* 0x001fe200000001ff */
        /* <DEDUP_REMOVED lines=11> */
.L_x_45:
        /* <DEDUP_REMOVED lines=32> */
.L_x_44:
        /* <DEDUP_REMOVED lines=24> */
.L_x_47:
        /* <DEDUP_REMOVED lines=18> */
.L_x_48:
        /* <DEDUP_REMOVED lines=11> */
.L_x_46:
        /* <DEDUP_REMOVED lines=13> */
.L_x_50:
[----:B------:R-:W-:Y:S02]  /*3d00*/  UIADD3 UR10, UPT, UPT, UR9, UR4, URZ ;  /* 0x00000004090a7290 */ /* 0x000fe4000fffe0ff */
[----:B------:R-:W-:Y:S01]  /*3d10*/  IADD3 R4, PT, PT, R2, UR4, RZ ;  /* 0x0000000402047c10 */ /* 0x000fe2000fffe0ff */
[----:B------:R-:W-:Y:S02]  /*3d20*/  UIADD3 UR4, UPT, UPT, UR4, 0x8, URZ ;  /* 0x0000000804047890 */ /* 0x000fe4000fffe0ff */
[----:B------:R-:W-:Y:S01]  /*3d30*/  ULEA UR10, UR10, UR12, 0x2 ;  /* 0x0000000c0a0a7291 */ /* 0x000fe2000f8e10ff */
[----:B------:R-:W-:Y:S01]  /*3d40*/  LEA R16, R4, UR20, 0x2 ;  /* 0x0000001404107c11 */ /* 0x000fe2000f8e10ff */
[----:B------:R-:W-:-:S04]  /*3d50*/  UISETP.NE.AND UP3, UPT, UR4, UR5, UPT ;  /* 0x000000050400728c */ /* 0x000fc8000bf65270 */
[----:B------:R-:W-:Y:S04]  /*3d60*/  LDS R18, [R16] ;  /* 0x0000000010127984 */ /* 0x000fe80000000800 */
[----:B0-2---:R-:W0:Y:S04]  /*3d70*/  LDS.64 R10, [UR10+0x40] ;  /* 0x0000400aff0a7984 */ /* 0x005e280008000a00 */
        /* <DEDUP_REMOVED lines=20> */
.L_x_49:
        /* <DEDUP_REMOVED lines=22> */
.L_x_52:
        /* <DEDUP_REMOVED lines=17> */
.L_x_53:
[----:B------:R-:W-:Y:S05]  /*4130*/  BRA.U !UP4, `(.L_x_51) ;  /* 0x000000010c287547 */ /* 0x000fea000b800000 */
[----:B------:R-:W1:Y:S01]  /*4140*/  S2UR UR20, SR_CgaCtaId ;  /* 0x00000000001479c3 */ /* 0x000e620000008800 */
[----:B------:R-:W-:Y:S01]  /*4150*/  UMOV UR10, 0x400 ;  /* 0x00000400000a7882 */ /* 0x000fe20000000000 */
[----:B------:R-:W-:Y:S02]  /*4160*/  UIADD3 UR9, UPT, UPT, UR9, UR4, URZ ;  /* 0x0000000409097290 */ /* 0x000fe4000fffe0ff */
[----:B------:R-:W-:Y:S02]  /*4170*/  IADD3 R4, PT, PT, R2, UR4, RZ ;  /* 0x0000000402047c10 */ /* 0x000fe4000fffe0ff */
[----:B------:R-:W-:-:S09]  /*4180*/  ULEA UR9, UR9, UR12, 0x2 ;  /* 0x0000000c09097291 */ /* 0x000fd2000f8e10ff */
[----:B------:R-:W-:Y:S01]  /*4190*/  LDS R5, [UR9+0x40] ;  /* 0x00004009ff057984 */ /* 0x000fe20008000800 */
[----:B-1----:R-:W-:-:S06]  /*41a0*/  ULEA UR10, UR20, UR10, 0x18 ;  /* 0x0000000a140a7291 */ /* 0x002fcc000f8ec0ff */
[----:B------:R-:W-:-:S06]  /*41b0*/  LEA R4, R4, UR10, 0x2 ;  /* 0x0000000a04047c11 */ /* 0x000fcc000f8e10ff */
[----:B------:R-:W1:Y:S02]  /*41c0*/  LDS R4, [R4] ;  /* 0x0000000004047984 */ /* 0x000e640000000800 */
[----:B-1----:R-:W-:-:S07]  /*41d0*/  FFMA R13, R4, R5, R13 ;  /* 0x00000005040d7223 */ /* 0x002fce000000000d */
.L_x_51:
        /* <DEDUP_REMOVED lines=13> */
.L_x_55:
        /* <DEDUP_REMOVED lines=32> */
.L_x_54:
        /* <DEDUP_REMOVED lines=24> */
.L_x_57:
        /* <DEDUP_REMOVED lines=18> */
.L_x_58:
        /* <DEDUP_REMOVED lines=11> */
.L_x_56:
        /* <DEDUP_REMOVED lines=11> */
.L_x_60:
        /* <DEDUP_REMOVED lines=26> */
.L_x_59:
        /* <DEDUP_REMOVED lines=22> */
.L_x_62:
        /* <DEDUP_REMOVED lines=17> */
.L_x_63:
        /* <DEDUP_REMOVED lines=11> */
.L_x_61:
        /* <DEDUP_REMOVED lines=13> */
.L_x_65:
        /* <DEDUP_REMOVED lines=32> */
.L_x_64:
        /* <DEDUP_REMOVED lines=24> */
.L_x_67:
        /* <DEDUP_REMOVED lines=18> */
.L_x_68:
        /* <DEDUP_REMOVED lines=11> */
.L_x_66:
        /* <DEDUP_REMOVED lines=13> */
.L_x_70:
        /* <DEDUP_REMOVED lines=28> */
.L_x_69:
        /* <DEDUP_REMOVED lines=22> */
.L_x_72:
        /* <DEDUP_REMOVED lines=17> */
.L_x_73:
        /* <DEDUP_REMOVED lines=11> */
.L_x_71:
        /* <DEDUP_REMOVED lines=13> */
.L_x_75:
        /* <DEDUP_REMOVED lines=32> */
.L_x_74:
        /* <DEDUP_REMOVED lines=24> */
.L_x_77:
        /* <DEDUP_REMOVED lines=18> */
.L_x_78:
        /* <DEDUP_REMOVED lines=11> */
.L_x_76:
        /* <DEDUP_REMOVED lines=13> */
.L_x_80:
[----:B------:R-:W-:Y:S02]  /*6030*/  UIADD3 UR10, UPT, UPT, UR9, UR4, URZ ;  /* 0x00000004090a7290 */ /* 0x000fe4000fffe0ff */
        /* <DEDUP_REMOVED lines=25> */
.L_x_79:
        /* <DEDUP_REMOVED lines=22> */
.L_x_82:
[----:B------:R-:W-:Y:S05]  /*6330*/  BRA.U !UP4, `(.L_x_81) ;  /* 0x000000010c707547 */ /* 0x000fea000b800000 */
[----:B------:R-:W-:Y:S02]  /*6340*/  UIADD3 UR10, UPT, UPT, UR15, -0x1, URZ ;  /* 0xffffffff0f0a7890 */ /* 0x000fe4000fffe0ff */
[----:B------:R-:W-:Y:S02]  /*6350*/  UISETP.NE.AND UP4, UPT, UR14, URZ, UPT ;  /* 0x000000ff0e00728c */ /* 0x000fe4000bf85270 */
[----:B------:R-:W-:-:S09]  /*6360*/  UISETP.NE.AND UP3, UPT, UR10, URZ, UPT ;  /* 0x000000ff0a00728c */ /* 0x000fd2000bf65270 */
        /* <DEDUP_REMOVED lines=14> */
.L_x_83:
        /* <DEDUP_REMOVED lines=11> */
.L_x_81:
        /* <DEDUP_REMOVED lines=13> */
.L_x_85:
        /* <DEDUP_REMOVED lines=32> */
.L_x_84:
        /* <DEDUP_REMOVED lines=24> */
.L_x_87:
        /* <DEDUP_REMOVED lines=19> */
.L_x_88:
        /* <DEDUP_REMOVED lines=11> */
.L_x_86:
        /* <DEDUP_REMOVED lines=13> */
.L_x_90:
        /* <DEDUP_REMOVED lines=28> */
.L_x_89:
        /* <DEDUP_REMOVED lines=22> */
.L_x_92:
        /* <DEDUP_REMOVED lines=18> */
.L_x_93:
        /* <DEDUP_REMOVED lines=11> */
.L_x_91:
[----:B------:R-:W-:Y:S01]  /*70f0*/  FMUL R13, R13, UR18 ;  /* 0x000000120d0d7c20 */ /* 0x000fe20008400000 */
[----:B------:R-:W-:Y:S01]  /*7100*/  HFMA2 R23, -RZ, RZ, 0, 0 ;  /* 0x00000000ff177431 */ /* 0x000fe200000001ff */
[----:B------:R-:W-:Y:S02]  /*7110*/  UMOV UR4, 0xf ;  /* 0x0000000f00047882 */ /* 0x000fe40000000000 */
[----:B------:R-:W-:Y:S01]  /*7120*/  UIMAD UR11, UR11, UR4, 0xf ;  /* 0x0000000f0b0b74a4 */ /* 0x000fe2000f8e0204 */
[----:B------:R1:W-:Y:S01]  /*7130*/  STS [R0+0xb8], R13 ;  /* 0x0000b80d00007388 */ /* 0x0003e20000000800 */
[----:B------:R-:W-:Y:S01]  /*7140*/  FMNMX R24, R15, R13, !PT ;  /* 0x0000000d0f187209 */ /* 0x000fe20007800000 */
[----:B------:R-:W-:Y:S01]  /*7150*/  UMOV UR4, URZ ;  /* 0x000000ff00047c82 */ /* 0x000fe20008000000 */
[----:B------:R-:W-:Y:S08]  /*7160*/  BRA.U !UP1, `(.L_x_94) ;  /* 0x0000000109947547 */ /* 0x000ff0000b800000 */
[----:B------:R-:W3:Y:S01]  /*7170*/  S2UR UR9, SR_CgaCtaId ;  /* 0x00000000000979c3 */ /* 0x000ee20000008800 */
[----:B------:R-:W-:Y:S01]  /*7180*/  UMOV UR4, 0x400 ;  /* 0x0000040000047882 */ /* 0x000fe20000000000 */
[----:B------:R-:W-:Y:S01]  /*7190*/  MOV R23, RZ ;  /* 0x000000ff00177202 */ /* 0x000fe20000000f00 */
[----:B---3--:R-:W-:-:S03]  /*71a0*/  ULEA UR10, UR9, UR4, 0x18 ;  /* 0x00000004090a7291 */ /* 0x008fc6000f8ec0ff */
[----:B------:R-:W-:-:S09]  /*71b0*/  UMOV UR4, URZ ;  /* 0x000000ff00047c82 */ /* 0x000fd20008000000 */
.L_x_95:
[----:B------:R-:W-:Y:S02]  /*71c0*/  UIADD3 UR9, UPT, UPT, UR11, UR4, URZ ;  /* 0x000000040b097290 */ /* 0x000fe4000fffe0ff */
[----:B------:R-:W-:Y:S01]  /*71d0*/  IADD3 R4, PT, PT, R2, UR4, RZ ;  /* 0x0000000402047c10 */ /* 0x000fe2000fffe0ff */
[----:B------:R-:W-:Y:S02]  /*71e0*/  UIADD3 UR4, UPT, UPT, UR4, 0x8, URZ ;  /* 0x0000000804047890 */ /* 0x000fe4000fffe0ff */
[----:B------:R-:W-:Y:S01]  /*71f0*/  ULEA UR9, UR9, UR12, 0x2 ;  /* 0x0000000c09097291 */ /* 0x000fe2000f8e10ff */
[----:B0-----:R-:W-:Y:S01]  /*7200*/  LEA R10, R4, UR10, 0x2 ;  /* 0x0000000a040a7c11 */ /* 0x001fe2000f8e10ff */
[----:B------:R-:W-:-:S04]  /*7210*/  UISETP.NE.AND UP1, UPT, UR4, UR5, UPT ;  /* 0x000000050400728c */ /* 0x000fc8000bf25270 */
[----:B--2---:R-:W-:Y:S04]  /*7220*/  LDS R12, [R10] ;  /* 0x000000000a0c7984 */ /* 0x004fe80000000800 */
[----:B------:R-:W0:Y:S04]  /*7230*/  LDS R11, [UR9+0x40] ;  /* 0x00004009ff0b7984 */ /* 0x000e280008000800 */
[----:B------:R-:W-:Y:S04]  /*7240*/  LDS R14, [R10+0x4] ;  /* 0x000004000a0e7984 */ /* 0x000fe80000000800 */
[----:B-1----:R-:W1:Y:S04]  /*7250*/  LDS R13, [UR9+0x44] ;  /* 0x00004409ff0d7984 */ /* 0x002e680008000800 */
        /* <DEDUP_REMOVED lines=22> */
.L_x_94:
[----:B------:R-:W-:Y:S05]  /*73c0*/  BRA.U !UP2, `(.L_x_96) ;  /* 0x000000010ad47547 */ /* 0x000fea000b800000 */
[----:B------:R-:W-:Y:S02]  /*73d0*/  UISETP.GE.U32.AND UP1, UPT, UR17, 0x3, UPT ;  /* 0x000000031100788c */ /* 0x000fe4000bf26070 */
[----:B------:R-:W-:-:S07]  /*73e0*/  UISETP.NE.AND UP2, UPT, UR15, URZ, UPT ;  /* 0x000000ff0f00728c */ /* 0x000fce000bf45270 */
[----:B------:R-:W-:Y:S05]  /*73f0*/  BRA.U !UP1, `(.L_x_97) ;  /* 0x0000000109507547 */ /* 0x000fea000b800000 */
[----:B------:R-:W3:Y:S01]  /*7400*/  S2UR UR17, SR_CgaCtaId ;  /* 0x00000000001179c3 */ /* 0x000ee20000008800 */
        /* <DEDUP_REMOVED lines=8> */
[----:B---3--:R-:W-:-:S03]  /*7490*/  ULEA UR10, UR17, UR10, 0x18 ;  /* 0x0000000a110a7291 */ /* 0x008fc6000f8ec0ff */
[----:B------:R-:W-:Y:S03]  /*74a0*/  LDS R11, [UR9+0x4c] ;  /* 0x00004c09ff0b7984 */ /* 0x000fe60008000800 */
[----:B------:R-:W-:-:S05]  /*74b0*/  LEA R4, R4, UR10, 0x2 ;  /* 0x0000000a04047c11 */ /* 0x000fca000f8e10ff */
[----:B------:R-:W2:Y:S04]  /*74c0*/  LDS R6, [R4] ;  /* 0x0000000004067984 */ /* 0x000ea80000000800 */
[----:B------:R-:W3:Y:S04]  /*74d0*/  LDS R8, [R4+0x4] ;  /* 0x0000040004087984 */ /* 0x000ee80000000800 */
[----:B0-----:R-:W0:Y:S04]  /*74e0*/  LDS R10, [R4+0x8] ;  /* 0x00000800040a7984 */ /* 0x001e280000000800 */
[----:B------:R-:W4:Y:S01]  /*74f0*/  LDS R12, [R4+0xc] ;  /* 0x00000c00040c7984 */ /* 0x000f220000000800 */
[----:B--2---:R-:W-:-:S04]  /*7500*/  FFMA R5, R6, R5, R23 ;  /* 0x0000000506057223 */ /* 0x004fc80000000017 */
[----:B---3--:R-:W-:-:S04]  /*7510*/  FFMA R5, R8, R7, R5 ;  /* 0x0000000708057223 */ /* 0x008fc80000000005 */
[----:B0-----:R-:W-:-:S04]  /*7520*/  FFMA R5, R10, R9, R5 ;  /* 0x000000090a057223 */ /* 0x001fc80000000005 */
[----:B----4-:R-:W-:-:S07]  /*7530*/  FFMA R23, R12, R11, R5 ;  /* 0x0000000b0c177223 */ /* 0x010fce0000000005 */
.L_x_97:
[----:B------:R-:W-:Y:S05]  /*7540*/  BRA.U !UP2, `(.L_x_96) ;  /* 0x000000010a747547 */ /* 0x000fea000b800000 */
[----:B------:R-:W-:Y:S02]  /*7550*/  UIADD3 UR9, UPT, UPT, UR15, -0x1, URZ ;  /* 0xffffffff0f097890 */ /* 0x000fe4000fffe0ff */
[----:B------:R-:W-:Y:S02]  /*7560*/  UISETP.NE.AND UP2, UPT, UR14, URZ, UPT ;  /* 0x000000ff0e00728c */ /* 0x000fe4000bf45270 */
[----:B------:R-:W-:-:S09]  /*7570*/  UISETP.NE.AND UP1, UPT, UR9, URZ, UPT ;  /* 0x000000ff0900728c */ /* 0x000fd2000bf25270 */
        /* <DEDUP_REMOVED lines=8> */
[----:B------:R-:W-:Y:S01]  /*7600*/  LDS R7, [UR17+0x44] ;  /* 0x00004411ff077984 */ /* 0x000fe20008000800 */
[----:B---3--:R-:W-:-:S06]  /*7610*/  ULEA UR9, UR10, UR9, 0x18 ;  /* 0x000000090a097291 */ /* 0x008fcc000f8ec0ff */
[----:B------:R-:W-:-:S05]  /*7620*/  LEA R4, R4, UR9, 0x2 ;  /* 0x0000000904047c11 */ /* 0x000fca000f8e10ff */
[----:B------:R-:W3:Y:S04]  /*7630*/  LDS R6, [R4] ;  /* 0x0000000004067984 */ /* 0x000ee80000000800 */
[----:B--2---:R-:W2:Y:S01]  /*7640*/  LDS R8, [R4+0x4] ;  /* 0x0000040004087984 */ /* 0x004ea20000000800 */
[----:B---3--:R-:W-:-:S04]  /*7650*/  FFMA R5, R6, R5, R23 ;  /* 0x0000000506057223 */ /* 0x008fc80000000017 */
[----:B--2---:R-:W-:-:S07]  /*7660*/  FFMA R23, R8, R7, R5 ;  /* 0x0000000708177223 */ /* 0x004fce0000000005 */
.L_x_98:
[----:B------:R-:W-:Y:S05]  /*7670*/  BRA.U !UP2, `(.L_x_96) ;  /* 0x000000010a287547 */ /* 0x000fea000b800000 */
[----:B------:R-:W3:Y:S01]  /*7680*/  S2UR UR10, SR_CgaCtaId ;  /* 0x00000000000a79c3 */ /* 0x000ee20000008800 */
[----:B------:R-:W-:Y:S01]  /*7690*/  UMOV UR9, 0x400 ;  /* 0x0000040000097882 */ /* 0x000fe20000000000 */
[----:B------:R-:W-:Y:S02]  /*76a0*/  UIADD3 UR11, UPT, UPT, UR11, UR4, URZ ;  /* 0x000000040b0b7290 */ /* 0x000fe4000fffe0ff */
[----:B------:R-:W-:Y:S02]  /*76b0*/  IADD3 R4, PT, PT, R2, UR4, RZ ;  /* 0x0000000402047c10 */ /* 0x000fe4000fffe0ff */
[----:B------:R-:W-:-:S09]  /*76c0*/  ULEA UR11, UR11, UR12, 0x2 ;  /* 0x0000000c0b0b7291 */ /* 0x000fd2000f8e10ff */
[----:B------:R-:W-:Y:S01]  /*76d0*/  LDS R5, [UR11+0x40] ;  /* 0x0000400bff057984 */ /* 0x000fe20008000800 */
[----:B---3--:R-:W-:-:S06]  /*76e0*/  ULEA UR9, UR10, UR9, 0x18 ;  /* 0x000000090a097291 */ /* 0x008fcc000f8ec0ff */
[----:B------:R-:W-:-:S06]  /*76f0*/  LEA R4, R4, UR9, 0x2 ;  /* 0x0000000904047c11 */ /* 0x000fcc000f8e10ff */
[----:B------:R-:W3:Y:S02]  /*7700*/  LDS R4, [R4] ;  /* 0x0000000004047984 */ /* 0x000ee40000000800 */
[----:B---3--:R-:W-:-:S07]  /*7710*/  FFMA R23, R4, R5, R23 ;  /* 0x0000000504177223 */ /* 0x008fce0000000017 */
.L_x_96:
[----:B------:R-:W-:Y:S01]  /*7720*/  FMUL R23, R23, UR18 ;  /* 0x0000001217177c20 */ /* 0x000fe20008400000 */
[----:B-12---:R-:W-:Y:S04]  /*7730*/  LDS.128 R12, [R0+0x80] ;  /* 0x00008000000c7984 */ /* 0x006fe80000000c00 */
[----:B------:R-:W-:Y:S04]  /*7740*/  STS [R0+0xbc], R23 ;  /* 0x0000bc1700007388 */ /* 0x000fe80000000800 */
[----:B------:R-:W1:Y:S04]  /*7750*/  LDS.128 R4, [R0+0xb0] ;  /* 0x0000b00000047984 */ /* 0x000e680000000c00 */
[----:B------:R2:W3:Y:S04]  /*7760*/  LDS.128 R16, [R0+0x90] ;  /* 0x0000900000107984 */ /* 0x0004e80000000c00 */
[----:B0-----:R2:W0:Y:S01]  /*7770*/  LDS.128 R8, [R0+0xa0] ;  /* 0x0000a00000087984 */ /* 0x0014220000000c00 */
[----:B-1----:R-:W-:Y:S01]  /*7780*/  FMNMX R7, R24, R23, !PT ;  /* 0x0000001718077209 */ /* 0x002fe20007800000 */
[----:B--2---:R-:W-:Y:S06]  /*7790*/  BRA `(.L_x_99) ;  /* 0x00000000005c7947 */ /* 0x004fec0003800000 */
.L_x_18:
[----:B------:R-:W0:Y:S02]  /*77a0*/  LDCU UR4, c[0x0][0x3ac] ;  /* 0x00007580ff0477ac */ /* 0x000e240008000800 */
[----:B01----:R-:W-:-:S05]  /*77b0*/  FMUL R15, RZ, UR4 ;  /* 0x00000004ff0f7c20 */ /* 0x003fca0008400000 */
[-C--:B--2---:R-:W-:Y:S02]  /*77c0*/  MOV R8, R15.reuse ;  /* 0x0000000f00087202 */ /* 0x084fe40000000f00 */
[-C--:B------:R-:W-:Y:S02]  /*77d0*/  MOV R9, R15.reuse ;  /* 0x0000000f00097202 */ /* 0x080fe40000000f00 */
[-C--:B------:R-:W-:Y:S02]  /*77e0*/  MOV R10, R15.reuse ;  /* 0x0000000f000a7202 */ /* 0x080fe40000000f00 */
[-C--:B------:R-:W-:Y:S02]  /*77f0*/  MOV R11, R15.reuse ;  /* 0x0000000f000b7202 */ /* 0x080fe40000000f00 */
[-C--:B------:R-:W-:Y:S02]  /*7800*/  MOV R12, R15.reuse ;  /* 0x0000000f000c7202 */ /* 0x080fe40000000f00 */
[-C--:B------:R-:W-:Y:S01]  /*7810*/  MOV R13, R15.reuse ;  /* 0x0000000f000d7202 */ /* 0x080fe20000000f00 */
[----:B------:R-:W-:Y:S01]  /*7820*/  STS.128 [R0+0x90], R8 ;  /* 0x0000900800007388 */ /* 0x000fe20000000c00 */
[----:B------:R-:W-:-:S02]  /*7830*/  MOV R14, R15 ;  /* 0x0000000f000e7202 */ /* 0x000fc40000000f00 */
[-C--:B------:R-:W-:Y:S02]  /*7840*/  MOV R16, R15.reuse ;  /* 0x0000000f00107202 */ /* 0x080fe40000000f00 */
[-C--:B------:R-:W-:Y:S01]  /*7850*/  MOV R17, R15.reuse ;  /* 0x0000000f00117202 */ /* 0x080fe20000000f00 */
[----:B------:R-:W-:Y:S01]  /*7860*/  STS.128 [R0+0xa0], R12 ;  /* 0x0000a00c00007388 */ /* 0x000fe20000000c00 */
[-C--:B------:R-:W-:Y:S02]  /*7870*/  MOV R18, R15.reuse ;  /* 0x0000000f00127202 */ /* 0x080fe40000000f00 */
[-C--:B------:R-:W-:Y:S02]  /*7880*/  MOV R19, R15.reuse ;  /* 0x0000000f00137202 */ /* 0x080fe40000000f00 */
[-C--:B------:R-:W-:Y:S02]  /*7890*/  MOV R4, R15.reuse ;  /* 0x0000000f00047202 */ /* 0x080fe40000000f00 */
[-C--:B------:R-:W-:Y:S01]  /*78a0*/  MOV R5, R15.reuse ;  /* 0x0000000f00057202 */ /* 0x080fe20000000f00 */
[----:B------:R-:W-:Y:S01]  /*78b0*/  STS.128 [R0+0xb0], R16 ;  /* 0x0000b01000007388 */ /* 0x000fe20000000c00 */
[----:B------:R-:W-:-:S02]  /*78c0*/  MOV R6, R15 ;  /* 0x0000000f00067202 */ /* 0x000fc40000000f00 */
[-C--:B------:R-:W-:Y:S02]  /*78d0*/  MOV R7, R15.reuse ;  /* 0x0000000f00077202 */ /* 0x080fe40000000f00 */
[----:B------:R-:W-:-:S03]  /*78e0*/  MOV R23, R15 ;  /* 0x0000000f00177202 */ /* 0x000fc60000000f00 */
[----:B------:R0:W-:Y:S02]  /*78f0*/  STS.128 [R0+0x80], R4 ;  /* 0x0000800400007388 */ /* 0x0001e40000000c00 */
[----:B0-----:R-:W-:-:S07]  /*7900*/  FMNMX R7, R15, -INF , !PT ;  /* 0xff8000000f077809 */ /* 0x001fce0007800000 */
.L_x_99:
[--C-:B------:R-:W-:Y:S01]  /*7910*/  FADD R12, R12, -R7.reuse ;  /* 0x800000070c0c7221 */ /* 0x100fe20000000000 */
[--C-:B------:R-:W-:Y:S01]  /*7920*/  FADD R13, R13, -R7.reuse ;  /* 0x800000070d0d7221 */ /* 0x100fe20000000000 */
[--C-:B------:R-:W-:Y:S01]  /*7930*/  FADD R14, R14, -R7.reuse ;  /* 0x800000070e0e7221 */ /* 0x100fe20000000000 */
[--C-:B------:R-:W-:Y:S01]  /*7940*/  FADD R15, R15, -R7.reuse ;  /* 0x800000070f0f7221 */ /* 0x100fe20000000000 */
[----:B------:R-:W-:Y:S01]  /*7950*/  FMUL R12, R12, 1.4426950216293334961 ;  /* 0x3fb8aa3b0c0c7820 */ /* 0x000fe20000400000 */
[----:B------:R-:W-:Y:S01]  /*7960*/  FMUL R13, R13, 1.4426950216293334961 ;  /* 0x3fb8aa3b0d0d7820 */ /* 0x000fe20000400000 */
[----:B------:R-:W-:Y:S01]  /*7970*/  FMUL R14, R14, 1.4426950216293334961 ;  /* 0x3fb8aa3b0e0e7820 */ /* 0x000fe20000400000 */
[----:B------:R-:W-:Y:S01]  /*7980*/  FMUL R15, R15, 1.4426950216293334961 ;  /* 0x3fb8aa3b0f0f7820 */ /* 0x000fe20000400000 */
[--C-:B---3--:R-:W-:Y:S01]  /*7990*/  FADD R16, R16, -R7.reuse ;  /* 0x8000000710107221 */ /* 0x108fe20000000000 */
[----:B------:R-:W-:Y:S01]  /*79a0*/  FSETP.GEU.AND P0, PT, R12, -126, PT ;  /* 0xc2fc00000c00780b */ /* 0x000fe20003f0e000 */
[--C-:B------:R-:W-:Y:S01]  /*79b0*/  FADD R17, R17, -R7.reuse ;  /* 0x8000000711117221 */ /* 0x100fe20000000000 */
[----:B------:R-:W-:Y:S01]  /*79c0*/  FSETP.GEU.AND P1, PT, R13, -126, PT ;  /* 0xc2fc00000d00780b */ /* 0x000fe20003f2e000 */
[----:B------:R-:W-:Y:S01]  /*79d0*/  FMUL R16, R16, 1.4426950216293334961 ;  /* 0x3fb8aa3b10107820 */ /* 0x000fe20000400000 */
[----:B------:R-:W-:Y:S01]  /*79e0*/  FSETP.GEU.AND P3, PT, R14, -126, PT ;  /* 0xc2fc00000e00780b */ /* 0x000fe20003f6e000 */
[----:B------:R-:W-:Y:S01]  /*79f0*/  FMUL R17, R17, 1.4426950216293334961 ;  /* 0x3fb8aa3b11117820 */ /* 0x000fe20000400000 */
[----:B------:R-:W-:Y:S01]  /*7a00*/  FSETP.GEU.AND P4, PT, R15, -126, PT ;  /* 0xc2fc00000f00780b */ /* 0x000fe20003f8e000 */
[--C-:B------:R-:W-:Y:S01]  /*7a10*/  FADD R18, R18, -R7.reuse ;  /* 0x8000000712127221 */ /* 0x100fe20000000000 */
[----:B------:R-:W-:Y:S01]  /*7a20*/  FSETP.GEU.AND P5, PT, R16, -126, PT ;  /* 0xc2fc00001000780b */ /* 0x000fe20003fae000 */
[--C-:B------:R-:W-:Y:S01]  /*7a30*/  FADD R19, R19, -R7.reuse ;  /* 0x8000000713137221 */ /* 0x100fe20000000000 */
[----:B------:R-:W-:Y:S01]  /*7a40*/  FSETP.GEU.AND P6, PT, R17, -126, PT ;  /* 0xc2fc00001100780b */ /* 0x000fe20003fce000 */
[--C-:B0-----:R-:W-:Y:S01]  /*7a50*/  FADD R8, R8, -R7.reuse ;  /* 0x8000000708087221 */ /* 0x101fe20000000000 */
[--C-:B------:R-:W-:Y:S01]  /*7a60*/  FADD R9, R9, -R7.reuse ;  /* 0x8000000709097221 */ /* 0x100fe20000000000 */
[----:B------:R-:W-:Y:S01]  /*7a70*/  @!P0 FMUL R12, R12, 0.5 ;  /* 0x3f0000000c0c8820 */ /* 0x000fe20000400000 */
[----:B------:R-:W-:Y:S01]  /*7a80*/  FMUL R18, R18, 1.4426950216293334961 ;  /* 0x3fb8aa3b12127820 */ /* 0x000fe20000400000 */
[----:B------:R-:W-:Y:S01]  /*7a90*/  @!P1 FMUL R13, R13, 0.5 ;  /* 0x3f0000000d0d9820 */ /* 0x000fe20000400000 */
[----:B------:R-:W-:Y:S01]  /*7aa0*/  FMUL R19, R19, 1.4426950216293334961 ;  /* 0x3fb8aa3b13137820 */ /* 0x000fe20000400000 */
[----:B------:R-:W-:Y:S01]  /*7ab0*/  @!P3 FMUL R14, R14, 0.5 ;  /* 0x3f0000000e0eb820 */ /* 0x000fe20000400000 */
[----:B------:R-:W-:Y:S01]  /*7ac0*/  FMUL R8, R8, 1.4426950216293334961 ;  /* 0x3fb8aa3b08087820 */ /* 0x000fe20000400000 */
[----:B------:R-:W-:Y:S01]  /*7ad0*/  @!P4 FMUL R15, R15, 0.5 ;  /* 0x3f0000000f0fc820 */ /* 0x000fe20000400000 */
[----:B------:R-:W0:Y:S01]  /*7ae0*/  MUFU.EX2 R12, R12 ;  /* 0x0000000c000c7308 */ /* 0x000e220000000800 */
[----:B------:R-:W-:Y:S01]  /*7af0*/  @!P5 FMUL R16, R16, 0.5 ;  /* 0x3f0000001010d820 */ /* 0x000fe20000400000 */
[----:B------:R-:W-:Y:S01]  /*7b00*/  FMUL R9, R9, 1.4426950216293334961 ;  /* 0x3fb8aa3b09097820 */ /* 0x000fe20000400000 */
[----:B------:R-:W-:Y:S01]  /*7b10*/  @!P6 FMUL R17, R17, 0.5 ;  /* 0x3f0000001111e820 */ /* 0x000fe20000400000 */
[--C-:B------:R-:W-:Y:S01]  /*7b20*/  FADD R10, R10, -R7.reuse ;  /* 0x800000070a0a7221 */ /* 0x100fe20000000000 */
[--C-:B------:R-:W-:Y:S01]  /*7b30*/  FADD R11, R11, -R7.reuse ;  /* 0x800000070b0b7221 */ /* 0x100fe20000000000 */
[--C-:B------:R-:W-:Y:S01]  /*7b40*/  FADD R4, R4, -R7.reuse ;  /* 0x8000000704047221 */ /* 0x100fe20000000000 */
[--C-:B------:R-:W-:Y:S01]  /*7b50*/  FADD R5, R5, -R7.reuse ;  /* 0x8000000705057221 */ /* 0x100fe20000000000 */
[----:B------:R-:W1:Y:S01]  /*7b60*/  MUFU.EX2 R13, R13 ;  /* 0x0000000d000d7308 */ /* 0x000e620000000800 */
[----:B------:R-:W-:Y:S01]  /*7b70*/  FMUL R10, R10, 1.4426950216293334961 ;  /* 0x3fb8aa3b0a0a7820 */ /* 0x000fe20000400000 */
[----:B------:R-:W-:Y:S01]  /*7b80*/  FMUL R11, R11, 1.4426950216293334961 ;  /* 0x3fb8aa3b0b0b7820 */ /* 0x000fe20000400000 */
[--C-:B------:R-:W-:Y:S01]  /*7b90*/  FADD R6, R6, -R7.reuse ;  /* 0x8000000706067221 */ /* 0x100fe20000000000 */
[----:B------:R-:W-:Y:S01]  /*7ba0*/  FADD R23, R23, -R7 ;  /* 0x8000000717177221 */ /* 0x000fe20000000000 */
[----:B------:R-:W-:Y:S01]  /*7bb0*/  FMUL R4, R4, 1.4426950216293334961 ;  /* 0x3fb8aa3b04047820 */ /* 0x000fe20000400000 */
[----:B------:R-:W-:Y:S01]  /*7bc0*/  FMUL R5, R5, 1.4426950216293334961 ;  /* 0x3fb8aa3b05057820 */ /* 0x000fe20000400000 */
[----:B------:R-:W-:Y:S01]  /*7bd0*/  FMUL R6, R6, 1.4426950216293334961 ;  /* 0x3fb8aa3b06067820 */ /* 0x000fe20000400000 */
[----:B------:R-:W2:Y:S01]  /*7be0*/  MUFU.EX2 R14, R14 ;  /* 0x0000000e000e7308 */ /* 0x000ea20000000800 */
[----:B0-----:R-:W-:Y:S01]  /*7bf0*/  @!P0 FMUL R12, R12, R12 ;  /* 0x0000000c0c0c8220 */ /* 0x001fe20000400000 */
[----:B------:R-:W-:Y:S01]  /*7c00*/  FSETP.GEU.AND P0, PT, R18, -126, PT ;  /* 0xc2fc00001200780b */ /* 0x000fe20003f0e000 */
[----:B------:R-:W-:Y:S01]  /*7c10*/  FMUL R24, R23, 1.4426950216293334961 ;  /* 0x3fb8aa3b17187820 */ /* 0x000fe20000400000 */
[----:B------:R-:W-:Y:S01]  /*7c20*/  FMNMX R23, R7, R22, !PT ;  /* 0x0000001607177209 */ /* 0x000fe20007800000 */
[----:B------:R-:W-:-:S03]  /*7c30*/  FADD R26, RZ, R12 ;  /* 0x0000000cff1a7221 */ /* 0x000fc60000000000 */
[----:B------:R-:W0:Y:S01]  /*7c40*/  MUFU.EX2 R15, R15 ;  /* 0x0000000f000f7308 */ /* 0x000e220000000800 */
[----:B-1----:R-:W-:Y:S01]  /*7c50*/  @!P1 FMUL R13, R13, R13 ;  /* 0x0000000d0d0d9220 */ /* 0x002fe20000400000 */
[----:B------:R-:W-:-:S03]  /*7c60*/  FSETP.GEU.AND P1, PT, R19, -126, PT ;  /* 0xc2fc00001300780b */ /* 0x000fc60003f2e000 */
[----:B------:R-:W-:Y:S02]  /*7c70*/  FADD R25, R26, R13 ;  /* 0x0000000d1a197221 */ /* 0x000fe40000000000 */
[----:B------:R-:W-:Y:S01]  /*7c80*/  @!P0 FMUL R18, R18, 0.5 ;  /* 0x3f00000012128820 */ /* 0x000fe20000400000 */
[----:B------:R-:W1:Y:S01]  /*7c90*/  MUFU.EX2 R16, R16 ;  /* 0x0000001000107308 */ /* 0x000e620000000800 */
[----:B--2---:R-:W-:Y:S01]  /*7ca0*/  @!P3 FMUL R14, R14, R14 ;  /* 0x0000000e0e0eb220 */ /* 0x004fe20000400000 */
[----:B------:R-:W-:-:S03]  /*7cb0*/  FSETP.GEU.AND P3, PT, R8, -126, PT ;  /* 0xc2fc00000800780b */ /* 0x000fc60003f6e000 */
[----:B------:R-:W-:Y:S01]  /*7cc0*/  FADD R26, R25, R14 ;  /* 0x0000000e191a7221 */ /* 0x000fe20000000000 */
[----:B------:R-:W-:Y:S01]  /*7cd0*/  FADD R25, -R23, R22 ;  /* 0x0000001617197221 */ /* 0x000fe20000000100 */
[----:B------:R-:W-:Y:S01]  /*7ce0*/  @!P1 FMUL R19, R19, 0.5 ;  /* 0x3f00000013139820 */ /* 0x000fe20000400000 */
[----:B------:R-:W2:Y:S01]  /*7cf0*/  MUFU.EX2 R17, R17 ;  /* 0x0000001100117308 */ /* 0x000ea20000000800 */
[----:B0-----:R-:W-:Y:S01]  /*7d00*/  @!P4 FMUL R15, R15, R15 ;  /* 0x0000000f0f0fc220 */ /* 0x001fe20000400000 */
[----:B------:R-:W-:Y:S01]  /*7d10*/  FSETP.GEU.AND P4, PT, R9, -126, PT ;  /* 0xc2fc00000900780b */ /* 0x000fe20003f8e000 */
[----:B------:R-:W-:Y:S01]  /*7d20*/  FADD R22, -R23, R7 ;  /* 0x0000000717167221 */ /* 0x000fe20000000100 */
[----:B------:R-:W-:Y:S01]  /*7d30*/  FMUL R25, R25, 1.4426950216293334961 ;  /* 0x3fb8aa3b19197820 */ /* 0x000fe20000400000 */
[----:B------:R-:W-:Y:S01]  /*7d40*/  FADD R7, R26, R15 ;  /* 0x0000000f1a077221 */ /* 0x000fe20000000000 */
[----:B------:R0:W-:Y:S01]  /*7d50*/  STS.128 [R0+0x80], R12 ;  /* 0x0000800c00007388 */ /* 0x0001e20000000c00 */
[----:B------:R-:W-:Y:S01]  /*7d60*/  @!P3 FMUL R8, R8, 0.5 ;  /* 0x3f0000000808b820 */ /* 0x000fe20000400000 */
[----:B------:R-:W3:Y:S01]  /*7d70*/  MUFU.EX2 R18, R18 ;  /* 0x0000001200127308 */ /* 0x000ee20000000800 */
[----:B-1----:R-:W-:Y:S01]  /*7d80*/  @!P5 FMUL R16, R16, R16 ;  /* 0x000000101010d220 */ /* 0x002fe20000400000 */
[----:B------:R-:W-:Y:S01]  /*7d90*/  FSETP.GEU.AND P5, PT, R10, -126, PT ;  /* 0xc2fc00000a00780b */ /* 0x000fe20003fae000 */
[----:B------:R-:W-:-:S02]  /*7da0*/  FMUL R22, R22, 1.4426950216293334961 ;  /* 0x3fb8aa3b16167820 */ /* 0x000fc40000400000 */
[----:B------:R-:W-:Y:S02]  /*7db0*/  FADD R26, R7, R16 ;  /* 0x00000010071a7221 */ /* 0x000fe40000000000 */
[----:B------:R-:W-:Y:S01]  /*7dc0*/  @!P4 FMUL R9, R9, 0.5 ;  /* 0x3f0000000909c820 */ /* 0x000fe20000400000 */
[----:B------:R-:W1:Y:S01]  /*7dd0*/  MUFU.EX2 R19, R19 ;  /* 0x0000001300137308 */ /* 0x000e620000000800 */
[----:B--2---:R-:W-:Y:S01]  /*7de0*/  @!P6 FMUL R17, R17, R17 ;  /* 0x000000111111e220 */ /* 0x004fe20000400000 */
[----:B------:R-:W-:-:S03]  /*7df0*/  FSETP.GEU.AND P6, PT, R11, -126, PT ;  /* 0xc2fc00000b00780b */ /* 0x000fc60003fce000 */
[----:B------:R-:W-:Y:S02]  /*7e00*/  FADD R7, R26, R17 ;  /* 0x000000111a077221 */ /* 0x000fe40000000000 */
[----:B------:R-:W-:Y:S01]  /*7e10*/  @!P5 FMUL R10, R10, 0.5 ;  /* 0x3f0000000a0ad820 */ /* 0x000fe20000400000 */
[----:B------:R-:W2:Y:S01]  /*7e20*/  MUFU.EX2 R8, R8 ;  /* 0x0000000800087308 */ /* 0x000ea20000000800 */
[----:B---3--:R-:W-:Y:S01]  /*7e30*/  @!P0 FMUL R18, R18, R18 ;  /* 0x0000001212128220 */ /* 0x008fe20000400000 */
[----:B------:R-:W-:-:S03]  /*7e40*/  FSETP.GEU.AND P0, PT, R4, -126, PT ;  /* 0xc2fc00000400780b */ /* 0x000fc60003f0e000 */
[----:B------:R-:W-:Y:S02]  /*7e50*/  FADD R26, R7, R18 ;  /* 0x00000012071a7221 */ /* 0x000fe40000000000 */
[----:B------:R-:W-:Y:S01]  /*7e60*/  @!P6 FMUL R11, R11, 0.5 ;  /* 0x3f0000000b0be820 */ /* 0x000fe20000400000 */
[----:B------:R-:W3:Y:S01]  /*7e70*/  MUFU.EX2 R9, R9 ;  /* 0x0000000900097308 */ /* 0x000ee20000000800 */
[----:B-1----:R-:W-:Y:S01]  /*7e80*/  @!P1 FMUL R19, R19, R19 ;  /* 0x0000001313139220 */ /* 0x002fe20000400000 */
[----:B------:R-:W-:-:S03]  /*7e90*/  FSETP.GEU.AND P1, PT, R5, -126, PT ;  /* 0xc2fc00000500780b */ /* 0x000fc60003f2e000 */
[----:B------:R-:W-:Y:S01]  /*7ea0*/  FADD R27, R26, R19 ;  /* 0x000000131a1b7221 */ /* 0x000fe20000000000 */
[----:B------:R1:W-:Y:S01]  /*7eb0*/  STS.128 [R0+0x90], R16 ;  /* 0x0000901000007388 */ /* 0x0003e20000000c00 */
[----:B------:R-:W-:Y:S01]  /*7ec0*/  @!P0 FMUL R4, R4, 0.5 ;  /* 0x3f00000004048820 */ /* 0x000fe20000400000 */
[----:B------:R-:W4:Y:S01]  /*7ed0*/  MUFU.EX2 R10, R10 ;  /* 0x0000000a000a7308 */ /* 0x000f220000000800 */
        /* <DEDUP_REMOVED lines=10> */
[----:B----4-:R-:W-:Y:S01]  /*7f80*/  @!P5 FMUL R10, R10, R10 ;  /* 0x0000000a0a0ad220 */ /* 0x010fe20000400000 */
[----:B------:R-:W-:-:S03]  /*7f90*/  FSETP.GEU.AND P5, PT, R25, -126, PT ;  /* 0xc2fc00001900780b */ /* 0x000fc60003fae000 */
[----:B------:R-:W-:Y:S02]  /*7fa0*/  FADD R26, R27, R10 ;  /* 0x0000000a1b1a7221 */ /* 0x000fe40000000000 */
[----:B------:R-:W-:Y:S01]  /*7fb0*/  @!P4 FMUL R24, R24, 0.5 ;  /* 0x3f0000001818c820 */ /* 0x000fe20000400000 */
[----:B------:R-:W4:Y:S01]  /*7fc0*/  MUFU.EX2 R5, R5 ;  /* 0x0000000500057308 */ /* 0x000f220000000800 */
[----:B--2---:R-:W-:Y:S01]  /*7fd0*/  @!P6 FMUL R11, R11, R11 ;  /* 0x0000000b0b0be220 */ /* 0x004fe20000400000 */
[----:B------:R-:W-:-:S03]  /*7fe0*/  FSETP.GEU.AND P6, PT, R22, -126, PT ;  /* 0xc2fc00001600780b */ /* 0x000fc60003fce000 */
[----:B------:R-:W-:Y:S01]  /*7ff0*/  FADD R27, R26, R11 ;  /* 0x0000000b1a1b7221 */ /* 0x000fe20000000000 */
[----:B------:R1:W-:Y:S01]  /*8000*/  STS.128 [R0+0xa0], R8 ;  /* 0x0000a00800007388 */ /* 0x0003e20000000c00 */
[----:B------:R-:W-:Y:S01]  /*8010*/  @!P5 FMUL R25, R25, 0.5 ;  /* 0x3f0000001919d820 */ /* 0x000fe20000400000 */
[----:B------:R-:W2:Y:S01]  /*8020*/  MUFU.EX2 R6, R6 ;  /* 0x0000000600067308 */ /* 0x000ea20000000800 */
[----:B---3--:R-:W-:-:S04]  /*8030*/  @!P0 FMUL R4, R4, R4 ;  /* 0x0000000404048220 */ /* 0x008fc80000400000 */
[----:B0-----:R-:W-:Y:S02]  /*8040*/  FADD R12, R27, R4 ;  /* 0x000000041b0c7221 */ /* 0x001fe40000000000 */
[----:B------:R-:W-:Y:S01]  /*8050*/  @!P6 FMUL R22, R22, 0.5 ;  /* 0x3f0000001616e820 */ /* 0x000fe20000400000 */
[----:B------:R-:W0:Y:S01]  /*8060*/  MUFU.EX2 R7, R24 ;  /* 0x0000001800077308 */ /* 0x000e220000000800 */
[----:B----4-:R-:W-:-:S04]  /*8070*/  @!P1 FMUL R5, R5, R5 ;  /* 0x0000000505059220 */ /* 0x010fc80000400000 */
[----:B------:R-:W-:-:S03]  /*8080*/  FADD R13, R12, R5 ;  /* 0x000000050c0d7221 */ /* 0x000fc60000000000 */
[----:B------:R-:W3:Y:S01]  /*8090*/  MUFU.EX2 R25, R25 ;  /* 0x0000001900197308 */ /* 0x000ee20000000800 */
[----:B--2---:R-:W-:-:S04]  /*80a0*/  @!P3 FMUL R6, R6, R6 ;  /* 0x000000060606b220 */ /* 0x004fc80000400000 */
[----:B------:R-:W-:-:S03]  /*80b0*/  FADD R12, R13, R6 ;  /* 0x000000060d0c7221 */ /* 0x000fc60000000000 */
[----:B------:R-:W2:Y:S01]  /*80c0*/  MUFU.EX2 R22, R22 ;  /* 0x0000001600167308 */ /* 0x000ea20000000800 */
[----:B0-----:R-:W-:-:S04]  /*80d0*/  @!P4 FMUL R7, R7, R7 ;  /* 0x000000070707c220 */ /* 0x001fc80000400000 */
[----:B------:R-:W-:Y:S01]  /*80e0*/  FADD R12, R12, R7 ;  /* 0x000000070c0c7221 */ /* 0x000fe20000000000 */
[----:B------:R1:W-:Y:S01]  /*80f0*/  STS.128 [R0+0xb0], R4 ;  /* 0x0000b00400007388 */ /* 0x0003e20000000c00 */
[----:B---3--:R-:W-:-:S04]  /*8100*/  @!P5 FMUL R25, R25, R25 ;  /* 0x000000191919d220 */ /* 0x008fc80000400000 */
[----:B------:R-:W-:Y:S01]  /*8110*/  FMUL R25, R25, R20 ;  /* 0x0000001419197220 */ /* 0x000fe20000400000 */
[----:B--2---:R-:W-:-:S04]  /*8120*/  @!P6 FMUL R22, R22, R22 ;  /* 0x000000161616e220 */ /* 0x004fc80000400000 */
[----:B------:R-:W-:Y:S01]  /*8130*/  FFMA R20, R12, R22, R25 ;  /* 0x000000160c147223 */ /* 0x000fe20000000019 */
[----:B-1----:R-:W-:Y:S06]  /*8140*/  BRA.U !UP0, `(.L_x_100) ;  /* 0x00000005083c7547 */ /* 0x002fec000b800000 */
[----:B------:R-:W0:Y:S01]  /*8150*/  LDCU UR18, c[0x0][0x3a4] ;  /* 0x00007480ff1277ac */ /* 0x000e220008000800 */
[----:B------:R-:W-:-:S05]  /*8160*/  UMOV UR4, URZ ;  /* 0x000000ff00047c82 */ /* 0x000fca0008000000 */
.L_x_103:
[----:B------:R-:W-:Y:S01]  /*8170*/  ULEA UR9, UR4, UR8, 0x2 ;  /* 0x0000000804097291 */ /* 0x000fe2000f8e10ff */
[----:B-1----:R-:W-:Y:S01]  /*8180*/  LDS.128 R4, [R0+0x80] ;  /* 0x0000800000047984 */ /* 0x002fe20000000c00 */
[----:B------:R-:W-:Y:S02]  /*8190*/  BSSY.RECONVERGENT B0, `(.L_x_101) ;  /* 0x0000048000007945 */ /* 0x000fe40003800200 */
[----:B------:R-:W-:Y:S01]  /*81a0*/  UIADD3 UR10, UPT, UPT, UR9, 0x40, URZ ;  /* 0x00000040090a7890 */ /* 0x000fe2000fffe0ff */
[----:B------:R-:W-:Y:S03]  /*81b0*/  LDS.128 R8, [R0+0x90] ;  /* 0x0000900000087984 */ /* 0x000fe60000000c00 */
[----:B0-----:R-:W-:Y:S01]  /*81c0*/  ULEA UR10, UR18, UR10, 0x2 ;  /* 0x0000000a120a7291 */ /* 0x001fe2000f8e10ff */
[----:B------:R-:W0:Y:S01]  /*81d0*/  LDS R13, [UR9+0x40] ;  /* 0x00004009ff0d7984 */ /* 0x000e220008000800 */
[----:B------:R-:W-:-:S07]  /*81e0*/  ULEA UR9, UR16, UR9, 0x3 ;  /* 0x0000000910097291 */ /* 0x000fce000f8e18ff */
[----:B------:R-:W1:Y:S01]  /*81f0*/  LDS R12, [UR10+0x4] ;  /* 0x0000040aff0c7984 */ /* 0x000e620008000800 */
[----:B------:R-:W-:-:S03]  /*8200*/  ULEA UR10, UR16, UR9, 0x2 ;  /* 0x00000009100a7291 */ /* 0x000fc6000f8e10ff */
[----:B------:R-:W2:Y:S01]  /*8210*/  LDS R29, [UR9+0x40] ;  /* 0x00004009ff1d7984 */ /* 0x000ea20008000800 */
[----:B------:R-:W-:-:S04]  /*8220*/  ULEA UR9, UR16, UR10, 0x2 ;  /* 0x0000000a10097291 */ /* 0x000fc8000f8e10ff */
[----:B------:R-:W-:Y:S01]  /*8230*/  ULEA UR11, UR16, UR9, 0x2 ;  /* 0x00000009100b7291 */ /* 0x000fe2000f8e10ff */
[----:B------:R-:W3:Y:S03]  /*8240*/  LDS R18, [UR10+0x40] ;  /* 0x0000400aff127984 */ /* 0x000ee60008000800 */
[----:B------:R-:W-:Y:S01]  /*8250*/  ULEA UR10, UR16, UR11, 0x2 ;  /* 0x0000000b100a7291 */ /* 0x000fe2000f8e10ff */
[----:B------:R-:W4:Y:S03]  /*8260*/  LDS R27, [UR9+0x40] ;  /* 0x00004009ff1b7984 */ /* 0x000f260008000800 */
[----:B------:R-:W-:Y:S01]  /*8270*/  ULEA UR17, UR16, UR10, 0x2 ;  /* 0x0000000a10117291 */ /* 0x000fe2000f8e10ff */
[----:B------:R-:W5:Y:S03]  /*8280*/  LDS R24, [UR11+0x40] ;  /* 0x0000400bff187984 */ /* 0x000f660008000800 */
[----:B------:R-:W-:Y:S01]  /*8290*/  ULEA UR9, UR16, UR17, 0x2 ;  /* 0x0000001110097291 */ /* 0x000fe2000f8e10ff */
[----:B------:R-:W5:Y:S04]  /*82a0*/  LDS R19, [UR10+0x40] ;  /* 0x0000400aff137984 */ /* 0x000f680008000800 */
[----:B------:R-:W5:Y:S04]  /*82b0*/  LDS R16, [UR17+0x40] ;  /* 0x00004011ff107984 */ /* 0x000f680008000800 */
[----:B------:R-:W-:Y:S01]  /*82c0*/  LDS R17, [UR9+0x40] ;  /* 0x00004009ff117984 */ /* 0x000fe20008000800 */
[----:B------:R-:W-:Y:S01]  /*82d0*/  ULEA UR9, UR16, UR9, 0x2 ;  /* 0x0000000910097291 */ /* 0x000fe2000f8e10ff */
[----:B0-----:R-:W-:-:S03]  /*82e0*/  FFMA R4, R4, R13, RZ ;  /* 0x0000000d04047223 */ /* 0x001fc600000000ff */
[----:B------:R-:W-:-:S04]  /*82f0*/  ULEA UR10, UR16, UR9, 0x2 ;  /* 0x00000009100a7291 */ /* 0x000fc8000f8e10ff */
[----:B------:R-:W-:Y:S01]  /*8300*/  ULEA UR11, UR16, UR10, 0x2 ;  /* 0x0000000a100b7291 */ /* 0x000fe2000f8e10ff */
[----:B-1----:R-:W-:Y:S02]  /*8310*/  FFMA R5, R5, R12, R4 ;  /* 0x0000000c05057223 */ /* 0x002fe40000000004 */
[----:B------:R-:W0:Y:S02]  /*8320*/  LDS.128 R12, [R0+0xa0] ;  /* 0x0000a000000c7984 */ /* 0x000e240000000c00 */
[----:B--2---:R-:W-:-:S04]  /*8330*/  FFMA R6, R6, R29, R5 ;  /* 0x0000001d06067223 */ /* 0x004fc80000000005 */
[----:B---3--:R-:W-:Y:S02]  /*8340*/  FFMA R7, R7, R18, R6 ;  /* 0x0000001207077223 */ /* 0x008fe40000000006 */
[----:B------:R-:W1:Y:S01]  /*8350*/  LDS R18, [UR9+0x40] ;  /* 0x00004009ff127984 */ /* 0x000e620008000800 */
[----:B------:R-:W-:Y:S01]  /*8360*/  ULEA UR9, UR16, UR11, 0x2 ;  /* 0x0000000b10097291 */ /* 0x000fe2000f8e10ff */
[----:B----4-:R-:W-:Y:S02]  /*8370*/  FFMA R8, R8, R27, R7 ;  /* 0x0000001b08087223 */ /* 0x010fe40000000007 */
[----:B------:R-:W2:Y:S01]  /*8380*/  LDS R27, [UR10+0x40] ;  /* 0x0000400aff1b7984 */ /* 0x000ea20008000800 */
[----:B------:R-:W-:Y:S01]  /*8390*/  ULEA UR10, UR16, UR9, 0x2 ;  /* 0x00000009100a7291 */ /* 0x000fe2000f8e10ff */
[----:B-----5:R-:W-:Y:S02]  /*83a0*/  FFMA R9, R9, R24, R8 ;  /* 0x0000001809097223 */ /* 0x020fe40000000008 */
[----:B------:R-:W3:Y:S01]  /*83b0*/  LDS R8, [UR11+0x40] ;  /* 0x0000400bff087984 */ /* 0x000ee20008000800 */
[----:B------:R-:W-:Y:S01]  /*83c0*/  ULEA UR11, UR16, UR10, 0x2 ;  /* 0x0000000a100b7291 */ /* 0x000fe2000f8e10ff */
[----:B------:R-:W-:-:S02]  /*83d0*/  FFMA R10, R10, R19, R9 ;  /* 0x000000130a0a7223 */ /* 0x000fc40000000009 */
[----:B------:R-:W-:Y:S02]  /*83e0*/  LDS.128 R4, [R0+0xb0] ;  /* 0x0000b00000047984 */ /* 0x000fe40000000c00 */
[----:B------:R-:W-:Y:S01]  /*83f0*/  FFMA R11, R11, R16, R10 ;  /* 0x000000100b0b7223 */ /* 0x000fe2000000000a */
[----:B------:R-:W-:Y:S01]  /*8400*/  IADD3 R10, PT, PT, R2, UR4, RZ ;  /* 0x00000004020a7c10 */ /* 0x000fe2000fffe0ff */
[----:B------:R-:W4:Y:S01]  /*8410*/  LDS R9, [UR9+0x40] ;  /* 0x00004009ff097984 */ /* 0x000f220008000800 */
[----:B------:R-:W-:Y:S02]  /*8420*/  ULEA UR9, UR16, UR11, 0x2 ;  /* 0x0000000b10097291 */ /* 0x000fe4000f8e10ff */
[----:B------:R-:W-:Y:S01]  /*8430*/  LEA R24, R10, UR13, 0x2 ;  /* 0x0000000d0a187c11 */ /* 0x000fe2000f8e10ff */
[----:B------:R-:W5:Y:S01]  /*8440*/  LDS R16, [UR10+0x40] ;  /* 0x0000400aff107984 */ /* 0x000f620008000800 */
[----:B------:R-:W-:-:S04]  /*8450*/  UIADD3 UR4, UPT, UPT, UR4, 0x1, URZ ;  /* 0x0000000104047890 */ /* 0x000fc8000fffe0ff */
[----:B------:R-:W-:Y:S01]  /*8460*/  LDS R24, [R24+0x80] ;  /* 0x0000800018187984 */ /* 0x000fe20000000800 */
[----:B------:R-:W-:Y:S01]  /*8470*/  UISETP.NE.AND UP0, UPT, UR4, UR18, UPT ;  /* 0x000000120400728c */ /* 0x000fe2000bf05270 */
[----:B0-----:R-:W-:Y:S02]  /*8480*/  FFMA R26, R12, R17, R11 ;  /* 0x000000110c1a7223 */ /* 0x001fe4000000000b */
[----:B------:R-:W0:Y:S04]  /*8490*/  LDS R11, [UR11+0x40] ;  /* 0x0000400bff0b7984 */ /* 0x000e280008000800 */
[----:B------:R-:W0:Y:S01]  /*84a0*/  LDS R12, [UR9+0x40] ;  /* 0x00004009ff0c7984 */ /* 0x000e220008000800 */
[----:B------:R-:W-:Y:S01]  /*84b0*/  UIADD3 UR9, UPT, UPT, UR13, 0x40, URZ ;  /* 0x000000400d097890 */ /* 0x000fe2000fffe0ff */
[----:B-1----:R-:W-:-:S05]  /*84c0*/  FFMA R13, R13, R18, R26 ;  /* 0x000000120d0d7223 */ /* 0x002fca000000001a */
[----:B------:R-:W-:Y:S01]  /*84d0*/  LEA R10, R10, UR9, 0x2 ;  /* 0x000000090a0a7c11 */ /* 0x000fe2000f8e10ff */
[----:B--2---:R-:W-:Y:S02]  /*84e0*/  FFMA R14, R14, R27, R13 ;  /* 0x0000001b0e0e7223 */ /* 0x004fe4000000000d */
[----:B------:R-:W1:Y:S02]  /*84f0*/  MUFU.RCP R13, R20 ;  /* 0x00000014000d7308 */ /* 0x000e640000001000 */
[----:B---3--:R-:W-:-:S04]  /*8500*/  FFMA R15, R15, R8, R14 ;  /* 0x000000080f0f7223 */ /* 0x008fc8000000000e */
[----:B----4-:R-:W-:-:S04]  /*8510*/  FFMA R4, R4, R9, R15 ;  /* 0x0000000904047223 */ /* 0x010fc8000000000f */
[----:B-----5:R-:W-:Y:S01]  /*8520*/  FFMA R5, R5, R16, R4 ;  /* 0x0000001005057223 */ /* 0x020fe20000000004 */
[----:B-1----:R-:W-:-:S04]  /*8530*/  FFMA R4, -R20, R13, 1 ;  /* 0x3f80000014047423 */ /* 0x002fc8000000010d */
[----:B------:R-:W-:Y:S01]  /*8540*/  FFMA R13, R13, R4, R13 ;  /* 0x000000040d0d7223 */ /* 0x000fe2000000000d */
[----:B0-----:R-:W-:Y:S01]  /*8550*/  FFMA R6, R6, R11, R5 ;  /* 0x0000000b06067223 */ /* 0x001fe20000000005 */
[----:B------:R-:W-:-:S03]  /*8560*/  FMUL R5, R25, R24 ;  /* 0x0000001819057220 */ /* 0x000fc60000400000 */
[----:B------:R-:W-:-:S04]  /*8570*/  FFMA R7, R7, R12, R6 ;  /* 0x0000000c07077223 */ /* 0x000fc80000000006 */
[----:B------:R-:W-:-:S04]  /*8580*/  FFMA R4, R22, R7, R5 ;  /* 0x0000000716047223 */ /* 0x000fc80000000005 */
[----:B------:R-:W0:Y:S01]  /*8590*/  FCHK P0, R4, R20 ;  /* 0x0000001404007302 */ /* 0x000e220000000000 */
[----:B------:R-:W-:-:S04]  /*85a0*/  FFMA R6, R4, R13, RZ ;  /* 0x0000000d04067223 */ /* 0x000fc800000000ff */
[----:B------:R-:W-:-:S04]  /*85b0*/  FFMA R5, -R20, R6, R4 ;  /* 0x0000000614057223 */ /* 0x000fc80000000104 */
[----:B------:R-:W-:Y:S01]  /*85c0*/  FFMA R5, R13, R5, R6 ;  /* 0x000000050d057223 */ /* 0x000fe20000000006 */
[----:B0-----:R-:W-:Y:S06]  /*85d0*/  @!P0 BRA `(.L_x_102) ;  /* 0x00000000000c8947 */ /* 0x001fec0003800000 */
[----:B------:R-:W-:-:S07]  /*85e0*/  MOV R6, 0x8600 ;  /* 0x0000860000067802 */ /* 0x000fce0000000f00 */
[----:B------:R-:W-:Y:S05]  /*85f0*/  CALL.REL.NOINC `($__internal_0_$__cuda_sm3x_div_rn_noftz_f32_slowpath) ;  /* 0x0000000400b07944 */ /* 0x000fea0003c00000 */
[----:B------:R-:W-:-:S07]  /*8600*/  MOV R5, R4 ;  /* 0x0000000400057202 */ /* 0x000fce0000000f00 */
.L_x_102:
[----:B------:R-:W-:Y:S05]  /*8610*/  BSYNC.RECONVERGENT B0 ;  /* 0x0000000000007941 */ /* 0x000fea0003800200 */
.L_x_101:
[----:B------:R1:W-:Y:S01]  /*8620*/  STS [R10+0x40], R5 ;  /* 0x000040050a007388 */ /* 0x0003e20000000800 */
[----:B------:R-:W-:Y:S05]  /*8630*/  BRA.U UP0, `(.L_x_103) ;  /* 0xfffffff900cc7547 */ /* 0x000fea000b83ffff */
.L_x_100:
[----:B------:R-:W-:Y:S01]  /*8640*/  BAR.SYNC.DEFER_BLOCKING 0x0 ;  /* 0x0000000000007b1d */ /* 0x000fe20000010000 */
[----:B------:R-:W-:-:S05]  /*8650*/  MOV R22, R23 ;  /* 0x0000001700167202 */ /* 0x000fca0000000f00 */
[----:B------:R-:W-:Y:S05]  /*8660*/  @P2 BRA `(.L_x_104) ;  /* 0xffffff8400b02947 */ /* 0x000fea000383ffff */
.L_x_12:
[----:B------:R-:W5:Y:S02]  /*8670*/  LDC R2, c[0x0][0x3a4] ;  /* 0x0000e900ff027b82 */ /* 0x000f640000000800 */
[----:B-----5:R-:W-:-:S13]  /*8680*/  ISETP.GE.AND P0, PT, R2, 0x1, PT ;  /* 0x000000010200780c */ /* 0x020fda0003f06270 */
[----:B------:R-:W-:Y:S05]  /*8690*/  @!P0 EXIT ;  /* 0x000000000000894d */ /* 0x000fea0003800000 */
[----:B0---4-:R-:W0:Y:S01]  /*86a0*/  S2R R3, SR_TID.X ;  /* 0x0000000000037919 */ /* 0x011e220000002100 */
[C---:B-123--:R-:W-:Y:S01]  /*86b0*/  IADD3 R0, PT, PT, R2.reuse, -0x1, RZ ;  /* 0xffffffff02007810 */ /* 0x04efe20007ffe0ff */
[-C--:B------:R-:W-:Y:S01]  /*86c0*/  IMAD R21, R21, R2.reuse, RZ ;  /* 0x0000000215157224 */ /* 0x080fe200078e02ff */
[----:B------:R-:W-:Y:S02]  /*86d0*/  LOP3.LUT R10, R2, 0x7, RZ, 0xc0, !PT ;  /* 0x00000007020a7812 */ /* 0x000fe400078ec0ff */
[----:B------:R-:W-:Y:S01]  /*86e0*/  ISETP.GE.U32.AND P0, PT, R0, 0x7, PT ;  /* 0x000000070000780c */ /* 0x000fe20003f06070 */
[----:B------:R-:W-:Y:S01]  /*86f0*/  HFMA2 R0, -RZ, RZ, 0, 0 ;  /* 0x00000000ff007431 */ /* 0x000fe200000001ff */
[----:B------:R-:W-:Y:S01]  /*8700*/  ISETP.NE.AND P2, PT, R10, RZ, PT ;  /* 0x000000ff0a00720c */ /* 0x000fe20003f45270 */
[----:B0-----:R-:W-:-:S10]  /*8710*/  IMAD R3, R3, R2, R3 ;  /* 0x0000000203037224 */ /* 0x001fd400078e0203 */
[----:B------:R-:W-:Y:S05]  /*8720*/  @!P0 BRA `(.L_x_105) ;  /* 0x0000000000908947 */ /* 0x000fea0003800000 */
[----:B------:R-:W0:Y:S01]  /*8730*/  LDC.64 R4, c[0x0][0x398] ;  /* 0x0000e600ff047b82 */ /* 0x000e220000000a00 */
[----:B------:R-:W-:Y:S01]  /*8740*/  UMOV UR4, 0x400 ;  /* 0x0000040000047882 */ /* 0x000fe20000000000 */
[C---:B------:R-:W-:Y:S01]  /*8750*/  IMAD R6, R2.reuse, 0x30, R3 ;  /* 0x0000003002067824 */ /* 0x040fe200078e0203 */
[----:B------:R-:W-:-:S05]  /*8760*/  LOP3.LUT R0, R2, 0x7ffffff8, RZ, 0xc0, !PT ;  /* 0x7ffffff802007812 */ /* 0x000fca00078ec0ff */
[----:B------:R-:W1:Y:S01]  /*8770*/  S2UR UR5, SR_CgaCtaId ;  /* 0x00000000000579c3 */ /* 0x000e620000008800 */
[----:B0-----:R-:W-:-:S03]  /*8780*/  IMAD.WIDE.U32 R4, R21, 0x4, R4 ;  /* 0x0000000415047825 */ /* 0x001fc600078e0004 */
[----:B------:R-:W-:Y:S01]  /*8790*/  IADD3 R8, P0, PT, R4, 0x10, RZ ;  /* 0x0000001004087810 */ /* 0x000fe20007f1e0ff */
[----:B-1----:R-:W-:-:S03]  /*87a0*/  ULEA UR4, UR5, UR4, 0x18 ;  /* 0x0000000405047291 */ /* 0x002fc6000f8ec0ff */
[----:B------:R-:W-:-:S03]  /*87b0*/  IADD3.X R27, PT, PT, RZ, R5, RZ, P0, !PT ;  /* 0x00000005ff1b7210 */ /* 0x000fc600007fe4ff */
[----:B------:R-:W-:Y:S02]  /*87c0*/  LEA R4, R6, UR4, 0x2 ;  /* 0x0000000406047c11 */ /* 0x000fe4000f8e10ff */
[----:B------:R-:W-:Y:S02]  /*87d0*/  IADD3 R6, PT, PT, -R0, RZ, RZ ;  /* 0x000000ff00067210 */ /* 0x000fe40007ffe1ff */
[----:B------:R-:W-:-:S07]  /*87e0*/  IADD3 R7, PT, PT, R4, 0xdc, RZ ;  /* 0x000000dc04077810 */ /* 0x000fce0007ffe0ff */
.L_x_106:
[----:B0-----:R-:W0:Y:S01]  /*87f0*/  LDS R9, [R7+-0x1c] ;  /* 0xffffe40007097984 */ /* 0x001e220000000800 */
[----:B------:R-:W-:Y:S02]  /*8800*/  MOV R4, R8 ;  /* 0x0000000800047202 */ /* 0x000fe40000000f00 */
[----:B------:R-:W-:Y:S01]  /*8810*/  MOV R5, R27 ;  /* 0x0000001b00057202 */ /* 0x000fe20000000f00 */
[----:B------:R-:W1:Y:S01]  /*8820*/  LDS R11, [R7+-0x18] ;  /* 0xffffe800070b7984 */ /* 0x000e620000000800 */
[----:B------:R-:W-:Y:S02]  /*8830*/  IADD3 R6, PT, PT, R6, 0x8, RZ ;  /* 0x0000000806067810 */ /* 0x000fe40007ffe0ff */
[----:B------:R-:W-:Y:S01]  /*8840*/  IADD3 R8, P1, PT, R4, 0x20, RZ ;  /* 0x0000002004087810 */ /* 0x000fe20007f3e0ff */
[----:B------:R-:W2:Y:S01]  /*8850*/  LDS R13, [R7+-0x14] ;  /* 0xffffec00070d7984 */ /* 0x000ea20000000800 */
[----:B------:R-:W-:Y:S02]  /*8860*/  ISETP.NE.AND P0, PT, R6, RZ, PT ;  /* 0x000000ff0600720c */ /* 0x000fe40003f05270 */
[----:B------:R-:W-:Y:S01]  /*8870*/  IADD3.X R27, PT, PT, RZ, R5, RZ, P1, !PT ;  /* 0x00000005ff1b7210 */ /* 0x000fe20000ffe4ff */
[----:B------:R-:W3:Y:S04]  /*8880*/  LDS R15, [R7+-0x10] ;  /* 0xfffff000070f7984 */ /* 0x000ee80000000800 */
[----:B------:R-:W4:Y:S04]  /*8890*/  LDS R17, [R7+-0xc] ;  /* 0xfffff40007117984 */ /* 0x000f280000000800 */
[----:B------:R-:W5:Y:S04]  /*88a0*/  LDS R19, [R7+-0x8] ;  /* 0xfffff80007137984 */ /* 0x000f680000000800 */
[----:B------:R-:W5:Y:S04]  /*88b0*/  LDS R23, [R7+-0x4] ;  /* 0xfffffc0007177984 */ /* 0x000f680000000800 */
[----:B------:R0:W5:Y:S02]  /*88c0*/  LDS R25, [R7] ;  /* 0x0000000007197984 */ /* 0x0001640000000800 */
[----:B0-----:R-:W-:-:S02]  /*88d0*/  IADD3 R7, PT, PT, R7, 0x20, RZ ;  /* 0x0000002007077810 */ /* 0x001fc40007ffe0ff */
[----:B------:R0:W-:Y:S04]  /*88e0*/  STG.E desc[UR6][R4.64+-0x10], R9 ;  /* 0xfffff00904007986 */ /* 0x0001e8000c101906 */
[----:B-1----:R0:W-:Y:S04]  /*88f0*/  STG.E desc[UR6][R4.64+-0xc], R11 ;  /* 0xfffff40b04007986 */ /* 0x0021e8000c101906 */
[----:B--2---:R0:W-:Y:S04]  /*8900*/  STG.E desc[UR6][R4.64+-0x8], R13 ;  /* 0xfffff80d04007986 */ /* 0x0041e8000c101906 */
[----:B---3--:R0:W-:Y:S04]  /*8910*/  STG.E desc[UR6][R4.64+-0x4], R15 ;  /* 0xfffffc0f04007986 */ /* 0x0081e8000c101906 */
[----:B----4-:R0:W-:Y:S04]  /*8920*/  STG.E desc[UR6][R4.64], R17 ;  /* 0x0000001104007986 */ /* 0x0101e8000c101906 */
[----:B-----5:R0:W-:Y:S04]  /*8930*/  STG.E desc[UR6][R4.64+0x4], R19 ;  /* 0x0000041304007986 */ /* 0x0201e8000c101906 */
[----:B------:R0:W-:Y:S04]  /*8940*/  STG.E desc[UR6][R4.64+0x8], R23 ;  /* 0x0000081704007986 */ /* 0x0001e8000c101906 */
[----:B------:R0:W-:Y:S01]  /*8950*/  STG.E desc[UR6][R4.64+0xc], R25 ;  /* 0x00000c1904007986 */ /* 0x0001e2000c101906 */
[----:B------:R-:W-:Y:S05]  /*8960*/  @P0 BRA `(.L_x_106) ;  /* 0xfffffffc00a00947 */ /* 0x000fea000383ffff */
.L_x_105:
[----:B------:R-:W-:Y:S05]  /*8970*/  @!P2 EXIT ;  /* 0x000000000000a94d */ /* 0x000fea0003800000 */
[----:B------:R-:W-:Y:S02]  /*8980*/  ISETP.GE.U32.AND P0, PT, R10, 0x4, PT ;  /* 0x000000040a00780c */ /* 0x000fe40003f06070 */
[----:B------:R-:W-:-:S04]  /*8990*/  LOP3.LUT R12, R2, 0x3, RZ, 0xc0, !PT ;  /* 0x00000003020c7812 */ /* 0x000fc800078ec0ff */
[----:B------:R-:W-:-:S07]  /*89a0*/  ISETP.NE.AND P1, PT, R12, RZ, PT ;  /* 0x000000ff0c00720c */ /* 0x000fce0003f25270 */
[----:B------:R-:W-:Y:S06]  /*89b0*/  @!P0 BRA `(.L_x_107) ;  /* 0x00000000004c8947 */ /* 0x000fec0003800000 */
[-C--:B0-----:R-:W-:Y:S01]  /*89c0*/  IADD3 R4, PT, PT, R3, R0.reuse, RZ ;  /* 0x0000000003047210 */ /* 0x081fe20007ffe0ff */
[----:B------:R-:W0:Y:S01]  /*89d0*/  LDC.64 R6, c[0x0][0x398] ;  /* 0x0000e600ff067b82 */ /* 0x000e220000000a00 */
[----:B------:R-:W1:Y:S01]  /*89e0*/  LDCU.64 UR4, c[0x0][0x398] ;  /* 0x00007300ff0477ac */ /* 0x000e620008000a00 */
[CC--:B------:R-:W-:Y:S02]  /*89f0*/  IADD3 R10, P0, PT, R21.reuse, R0.reuse, RZ ;  /* 0x00000000150a7210 */ /* 0x0c0fe40007f1e0ff */
[----:B------:R-:W-:Y:S02]  /*8a00*/  LEA R8, R4, UR13, 0x2 ;  /* 0x0000000d04087c11 */ /* 0x000fe4000f8e10ff */
[----:B------:R-:W-:Y:S02]  /*8a10*/  IADD3 R5, PT, PT, R21, R0, RZ ;  /* 0x0000000015057210 */ /* 0x000fe40007ffe0ff */
[----:B------:R-:W-:Y:S01]  /*8a20*/  IADD3.X R17, PT, PT, RZ, RZ, RZ, P0, !PT ;  /* 0x000000ffff117210 */ /* 0x000fe200007fe4ff */
[----:B------:R-:W2:Y:S01]  /*8a30*/  LDS R9, [R8+0x80] ;  /* 0x0000800008097984 */ /* 0x000ea20000000800 */
[----:B------:R-:W-:-:S03]  /*8a40*/  IADD3 R0, PT, PT, R0, 0x4, RZ ;  /* 0x0000000400007810 */ /* 0x000fc60007ffe0ff */
[----:B------:R-:W3:Y:S04]  /*8a50*/  LDS R11, [R8+0x84] ;  /* 0x00008400080b7984 */ /* 0x000ee80000000800 */
[----:B------:R-:W4:Y:S01]  /*8a60*/  LDS R13, [R8+0x88] ;  /* 0x00008800080d7984 */ /* 0x000f220000000800 */
[----:B-1----:R-:W-:-:S03]  /*8a70*/  LEA R4, P0, R10, UR4, 0x2 ;  /* 0x000000040a047c11 */ /* 0x002fc6000f8010ff */
[----:B------:R-:W1:Y:S01]  /*8a80*/  LDS R15, [R8+0x8c] ;  /* 0x00008c00080f7984 */ /* 0x000e620000000800 */
[----:B0-----:R-:W-:Y:S01]  /*8a90*/  IMAD.WIDE.U32 R6, R5, 0x4, R6 ;  /* 0x0000000405067825 */ /* 0x001fe200078e0006 */
[----:B------:R-:W-:-:S04]  /*8aa0*/  LEA.HI.X R5, R10, UR5, R17, 0x2, P0 ;  /* 0x000000050a057c11 */ /* 0x000fc800080f1411 */
[----:B--2---:R2:W-:Y:S04]  /*8ab0*/  STG.E desc[UR6][R6.64], R9 ;  /* 0x0000000906007986 */ /* 0x0045e8000c101906 */
[----:B---3--:R2:W-:Y:S04]  /*8ac0*/  STG.E desc[UR6][R4.64+0x4], R11 ;  /* 0x0000040b04007986 */ /* 0x0085e8000c101906 */
[----:B----4-:R2:W-:Y:S04]  /*8ad0*/  STG.E desc[UR6][R4.64+0x8], R13 ;  /* 0x0000080d04007986 */ /* 0x0105e8000c101906 */
[----:B-1----:R2:W-:Y:S02]  /*8ae0*/  STG.E desc[UR6][R4.64+0xc], R15 ;  /* 0x00000c0f04007986 */ /* 0x0025e4000c101906 */
.L_x_107:
[----:B------:R-:W-:Y:S05]  /*8af0*/  @!P1 EXIT ;  /* 0x000000000000994d */ /* 0x000fea0003800000 */
[----:B------:R-:W-:Y:S02]  /*8b00*/  ISETP.NE.AND P0, PT, R12, 0x1, PT ;  /* 0x000000010c00780c */ /* 0x000fe40003f05270 */
[----:B------:R-:W-:-:S04]  /*8b10*/  LOP3.LUT R2, R2, 0x1, RZ, 0xc0, !PT ;  /* 0x0000000102027812 */ /* 0x000fc800078ec0ff */
[----:B------:R-:W-:-:S07]  /*8b20*/  ISETP.NE.U32.AND P1, PT, R2, 0x1, PT ;  /* 0x000000010200780c */ /* 0x000fce0003f25070 */
[----:B------:R-:W-:Y:S06]  /*8b30*/  @!P0 BRA `(.L_x_108) ;  /* 0x00000000003c8947 */ /* 0x000fec0003800000 */
[-C--:B------:R-:W-:Y:S01]  /*8b40*/  IADD3 R2, PT, PT, R3, R0.reuse, RZ ;  /* 0x0000000003027210 */ /* 0x080fe20007ffe0ff */
[----:B0-2---:R-:W0:Y:S01]  /*8b50*/  LDC.64 R4, c[0x0][0x398] ;  /* 0x0000e600ff047b82 */ /* 0x005e220000000a00 */
[----:B------:R-:W1:Y:S01]  /*8b60*/  LDCU.64 UR4, c[0x0][0x398] ;  /* 0x00007300ff0477ac */ /* 0x000e620008000a00 */
[CC--:B------:R-:W-:Y:S02]  /*8b70*/  IADD3 R8, P0, PT, R21.reuse, R0.reuse, RZ ;  /* 0x0000000015087210 */ /* 0x0c0fe40007f1e0ff */
[----:B------:R-:W-:Y:S02]  /*8b80*/  LEA R2, R2, UR13, 0x2 ;  /* 0x0000000d02027c11 */ /* 0x000fe4000f8e10ff */
[----:B------:R-:W-:Y:S02]  /*8b90*/  IADD3 R7, PT, PT, R21, R0, RZ ;  /* 0x0000000015077210 */ /* 0x000fe40007ffe0ff */
[----:B------:R-:W-:Y:S01]  /*8ba0*/  IADD3.X R13, PT, PT, RZ, RZ, RZ, P0, !PT ;  /* 0x000000ffff0d7210 */ /* 0x000fe200007fe4ff */
[----:B------:R-:W2:Y:S01]  /*8bb0*/  LDS R9, [R2+0x80] ;  /* 0x0000800002097984 */ /* 0x000ea20000000800 */
[----:B------:R-:W-:-:S03]  /*8bc0*/  IADD3 R0, PT, PT, R0, 0x2, RZ ;  /* 0x0000000200007810 */ /* 0x000fc60007ffe0ff */
[----:B------:R-:W3:Y:S01]  /*8bd0*/  LDS R11, [R2+0x84] ;  /* 0x00008400020b7984 */ /* 0x000ee20000000800 */
[----:B-1----:R-:W-:Y:S01]  /*8be0*/  LEA R6, P0, R8, UR4, 0x2 ;  /* 0x0000000408067c11 */ /* 0x002fe2000f8010ff */
[----:B0-----:R-:W-:-:S03]  /*8bf0*/  IMAD.WIDE.U32 R4, R7, 0x4, R4 ;  /* 0x0000000407047825 */ /* 0x001fc600078e0004 */
[----:B------:R-:W-:Y:S02]  /*8c00*/  LEA.HI.X R7, R8, UR5, R13, 0x2, P0 ;  /* 0x0000000508077c11 */ /* 0x000fe400080f140d */
[----:B--2---:R1:W-:Y:S04]  /*8c10*/  STG.E desc[UR6][R4.64], R9 ;  /* 0x0000000904007986 */ /* 0x0043e8000c101906 */
[----:B---3--:R1:W-:Y:S03]  /*8c20*/  STG.E desc[UR6][R6.64+0x4], R11 ;  /* 0x0000040b06007986 */ /* 0x0083e6000c101906 */
.L_x_108:
[----:B------:R-:W-:Y:S05]  /*8c30*/  @P1 EXIT ;  /* 0x000000000000194d */ /* 0x000fea0003800000 */
[-C--:B------:R-:W-:Y:S02]  /*8c40*/  IADD3 R3, PT, PT, R3, R0.reuse, RZ ;  /* 0x0000000003037210 */ /* 0x080fe40007ffe0ff */
[----:B------:R-:W-:Y:S02]  /*8c50*/  IADD3 R21, PT, PT, R21, R0, RZ ;  /* 0x0000000015157210 */ /* 0x000fe40007ffe0ff */
[----:B012---:R-:W-:Y:S02]  /*8c60*/  LEA R5, R3, UR13, 0x2 ;  /* 0x0000000d03057c11 */ /* 0x007fe4000f8e10ff */
[----:B------:R-:W0:Y:S04]  /*8c70*/  LDC.64 R2, c[0x0][0x398] ;  /* 0x0000e600ff027b82 */ /* 0x000e280000000a00 */
[----:B------:R-:W1:Y:S01]  /*8c80*/  LDS R5, [R5+0x80] ;  /* 0x0000800005057984 */ /* 0x000e620000000800 */
[----:B0-----:R-:W-:-:S05]  /*8c90*/  IMAD.WIDE.U32 R2, R21, 0x4, R2 ;  /* 0x0000000415027825 */ /* 0x001fca00078e0002 */
[----:B-1----:R-:W-:Y:S01]  /*8ca0*/  STG.E desc[UR6][R2.64], R5 ;  /* 0x0000000502007986 */ /* 0x002fe2000c101906 */
[----:B------:R-:W-:Y:S05]  /*8cb0*/  EXIT ;  /* 0x000000000000794d */ /* 0x000fea0003800000 */
        .weak           $__internal_0_$__cuda_sm3x_div_rn_noftz_f32_slowpath
        .type           $__internal_0_$__cuda_sm3x_div_rn_noftz_f32_slowpath,@function
        .size           $__internal_0_$__cuda_sm3x_div_rn_noftz_f32_slowpath,(.L_x_121 - $__internal_0_$__cuda_sm3x_div_rn_noftz_f32_slowpath)
$__internal_0_$__cuda_sm3x_div_rn_noftz_f32_slowpath:
[----:B------:R-:W-:Y:S01]  /*8cc0*/  SHF.R.U32.HI R7, RZ, 0x17, R20 ;  /* 0x00000017ff077819 */ /* 0x000fe20000011614 */
[----:B------:R-:W-:Y:S01]  /*8cd0*/  BSSY.RECONVERGENT B1, `(.L_x_109) ;  /* 0x0000064000017945 */ /* 0x000fe20003800200 */
[----:B------:R-:W-:Y:S02]  /*8ce0*/  SHF.R.U32.HI R5, RZ, 0x17, R4 ;  /* 0x00000017ff057819 */ /* 0x000fe40000011604 */
[----:B------:R-:W-:Y:S02]  /*8cf0*/  LOP3.LUT R7, R7, 0xff, RZ, 0xc0, !PT ;  /* 0x000000ff07077812 */ /* 0x000fe400078ec0ff */
[----:B------:R-:W-:Y:S02]  /*8d00*/  LOP3.LUT R11, R5, 0xff, RZ, 0xc0, !PT ;  /* 0x000000ff050b7812 */ /* 0x000fe400078ec0ff */
[----:B------:R-:W-:Y:S02]  /*8d10*/  IADD3 R13, PT, PT, R7, -0x1, RZ ;  /* 0xffffffff070d7810 */ /* 0x000fe40007ffe0ff */
[----:B------:R-:W-:-:S02]  /*8d20*/  IADD3 R12, PT, PT, R11, -0x1, RZ ;  /* 0xffffffff0b0c7810 */ /* 0x000fc40007ffe0ff */
[----:B------:R-:W-:Y:S02]  /*8d30*/  ISETP.GT.U32.AND P0, PT, R13, 0xfd, PT ;  /* 0x000000fd0d00780c */ /* 0x000fe40003f04070 */
[----:B------:R-:W-:Y:S02]  /*8d40*/  MOV R8, R4 ;  /* 0x0000000400087202 */ /* 0x000fe40000000f00 */
[----:B------:R-:W-:Y:S02]  /*8d50*/  ISETP.GT.U32.OR P0, PT, R12, 0xfd, P0 ;  /* 0x000000fd0c00780c */ /* 0x000fe40000704470 */
[----:B------:R-:W-:-:S11]  /*8d60*/  MOV R9, R20 ;  /* 0x0000001400097202 */ /* 0x000fd60000000f00 */
[----:B------:R-:W-:Y:S01]  /*8d70*/  @!P0 MOV R5, RZ ;  /* 0x000000ff00058202 */ /* 0x000fe20000000f00 */
[----:B------:R-:W-:Y:S06]  /*8d80*/  @!P0 BRA `(.L_x_110) ;  /* 0x00000000005c8947 */ /* 0x000fec0003800000 */
[----:B------:R-:W-:Y:S02]  /*8d90*/  FSETP.GTU.FTZ.AND P1, PT, |R20|, +INF , PT ;  /* 0x7f8000001400780b */ /* 0x000fe40003f3c200 */
[----:B------:R-:W-:-:S04]  /*8da0*/  FSETP.GTU.FTZ.AND P0, PT, |R4|, +INF , PT ;  /* 0x7f8000000400780b */ /* 0x000fc80003f1c200 */
[----:B------:R-:W-:-:S13]  /*8db0*/  PLOP3.LUT P0, PT, P0, P1, PT, 0xf8, 0x8f ;  /* 0x00000000008f781c */ /* 0x000fda0000703f70 */
[----:B------:R-:W-:Y:S05]  /*8dc0*/  @P0 BRA `(.L_x_111) ;  /* 0x00000004004c0947 */ /* 0x000fea0003800000 */
[----:B------:R-:W-:-:S13]  /*8dd0*/  LOP3.LUT P0, RZ, R9, 0x7fffffff, R8, 0xc8, !PT ;  /* 0x7fffffff09ff7812 */ /* 0x000fda000780c808 */
[----:B------:R-:W-:Y:S05]  /*8de0*/  @!P0 BRA `(.L_x_112) ;  /* 0x00000004003c8947 */ /* 0x000fea0003800000 */
[----:B------:R-:W-:Y:S02]  /*8df0*/  FSETP.NEU.FTZ.AND P0, PT, |R4|, +INF , PT ;  /* 0x7f8000000400780b */ /* 0x000fe40003f1d200 */
[----:B------:R-:W-:Y:S02]  /*8e00*/  FSETP.NEU.FTZ.AND P3, PT, |R20|, +INF , PT ;  /* 0x7f8000001400780b */ /* 0x000fe40003f7d200 */
[----:B------:R-:W-:-:S11]  /*8e10*/  FSETP.NEU.FTZ.AND P1, PT, |R4|, +INF , PT ;  /* 0x7f8000000400780b */ /* 0x000fd60003f3d200 */
[----:B------:R-:W-:Y:S05]  /*8e20*/  @!P3 BRA !P0, `(.L_x_112) ;  /* 0x00000004002cb947 */ /* 0x000fea0004000000 */
[----:B------:R-:W-:-:S04]  /*8e30*/  LOP3.LUT P0, RZ, R8, 0x7fffffff, RZ, 0xc0, !PT ;  /* 0x7fffffff08ff7812 */ /* 0x000fc8000780c0ff */
[----:B------:R-:W-:-:S13]  /*8e40*/  PLOP3.LUT P0, PT, P3, P0, PT, 0x2f, 0xf2 ;  /* 0x0000000000f2781c */ /* 0x000fda0001f00577 */
[----:B------:R-:W-:Y:S05]  /*8e50*/  @P0 BRA `(.L_x_113) ;  /* 0x0000000400180947 */ /* 0x000fea0003800000 */
[----:B------:R-:W-:-:S04]  /*8e60*/  LOP3.LUT P0, RZ, R9, 0x7fffffff, RZ, 0xc0, !PT ;  /* 0x7fffffff09ff7812 */ /* 0x000fc8000780c0ff */
[----:B------:R-:W-:-:S13]  /*8e70*/  PLOP3.LUT P0, PT, P1, P0, PT, 0x2f, 0xf2 ;  /* 0x0000000000f2781c */ /* 0x000fda0000f00577 */
[----:B------:R-:W-:Y:S05]  /*8e80*/  @P0 BRA `(.L_x_114) ;  /* 0x0000000400000947 */ /* 0x000fea0003800000 */
[----:B------:R-:W-:Y:S02]  /*8e90*/  ISETP.GE.AND P0, PT, R12, RZ, PT ;  /* 0x000000ff0c00720c */ /* 0x000fe40003f06270 */
[----:B------:R-:W-:-:S11]  /*8ea0*/  ISETP.GE.AND P1, PT, R13, RZ, PT ;  /* 0x000000ff0d00720c */ /* 0x000fd60003f26270 */
[----:B------:R-:W-:Y:S01]  /*8eb0*/  @P0 MOV R5, RZ ;  /* 0x000000ff00050202 */ /* 0x000fe20000000f00 */
[----:B------:R-:W-:Y:S01]  /*8ec0*/  @!P0 FFMA R8, R4, 1.84467440737095516160e+19, RZ ;  /* 0x5f80000004088823 */ /* 0x000fe200000000ff */
[----:B------:R-:W-:Y:S01]  /*8ed0*/  @!P0 MOV R5, 0xffffffc0 ;  /* 0xffffffc000058802 */ /* 0x000fe20000000f00 */
[----:B------:R-:W-:-:S03]  /*8ee0*/  @!P1 FFMA R9, R20, 1.84467440737095516160e+19, RZ ;  /* 0x5f80000014099823 */ /* 0x000fc600000000ff */
[----:B------:R-:W-:-:S07]  /*8ef0*/  @!P1 IADD3 R5, PT, PT, R5, 0x40, RZ ;  /* 0x0000004005059810 */ /* 0x000fce0007ffe0ff */
.L_x_110:
[----:B------:R-:W-:Y:S01]  /*8f00*/  LEA R4, R7, 0xc0800000, 0x17 ;  /* 0xc080000007047811 */ /* 0x000fe200078eb8ff */
[----:B------:R-:W-:Y:S01]  /*8f10*/  BSSY.RECONVERGENT B2, `(.L_x_115) ;  /* 0x0000036000027945 */ /* 0x000fe20003800200 */
[----:B------:R-:W-:Y:S02]  /*8f20*/  IADD3 R11, PT, PT, R11, -0x7f, RZ ;  /* 0xffffff810b0b7810 */ /* 0x000fe40007ffe0ff */
[----:B------:R-:W-:-:S03]  /*8f30*/  IADD3 R12, PT, PT, -R4, R9, RZ ;  /* 0x00000009040c7210 */ /* 0x000fc60007ffe1ff */
[----:B------:R-:W-:Y:S01]  /*8f40*/  IMAD R4, R11, -0x800000, R8 ;  /* 0xff8000000b047824 */ /* 0x000fe200078e0208 */
[----:B------:R-:W0:Y:S01]  /*8f50*/  MUFU.RCP R9, R12 ;  /* 0x0000000c00097308 */ /* 0x000e220000001000 */
[----:B------:R-:W-:-:S04]  /*8f60*/  FADD.FTZ R13, -R12, -RZ ;  /* 0x800000ff0c0d7221 */ /* 0x000fc80000010100 */
[----:B0-----:R-:W-:-:S04]  /*8f70*/  FFMA R14, R9, R13, 1 ;  /* 0x3f800000090e7423 */ /* 0x001fc8000000000d */
[----:B------:R-:W-:-:S04]  /*8f80*/  FFMA R9, R9, R14, R9 ;  /* 0x0000000e09097223 */ /* 0x000fc80000000009 */
[----:B------:R-:W-:-:S04]  /*8f90*/  FFMA R8, R4, R9, RZ ;  /* 0x0000000904087223 */ /* 0x000fc800000000ff */
[----:B------:R-:W-:-:S04]  /*8fa0*/  FFMA R14, R13, R8, R4 ;  /* 0x000000080d0e7223 */ /* 0x000fc80000000004 */
[----:B------:R-:W-:Y:S01]  /*8fb0*/  FFMA R14, R9, R14, R8 ;  /* 0x0000000e090e7223 */ /* 0x000fe20000000008 */
[----:B------:R-:W-:-:S03]  /*8fc0*/  IADD3 R8, PT, PT, R11, 0x7f, -R7 ;  /* 0x0000007f0b087810 */ /* 0x000fc60007ffe807 */
[----:B------:R-:W-:Y:S01]  /*8fd0*/  FFMA R13, R13, R14, R4 ;  /* 0x0000000e0d0d7223 */ /* 0x000fe20000000004 */
[----:B------:R-:W-:-:S03]  /*8fe0*/  IADD3 R8, PT, PT, R8, R5, RZ ;  /* 0x0000000508087210 */ /* 0x000fc60007ffe0ff */
[----:B------:R-:W-:-:S05]  /*8ff0*/  FFMA R4, R9, R13, R14 ;  /* 0x0000000d09047223 */ /* 0x000fca000000000e */
[----:B------:R-:W-:-:S04]  /*9000*/  SHF.R.U32.HI R7, RZ, 0x17, R4 ;  /* 0x00000017ff077819 */ /* 0x000fc80000011604 */
[----:B------:R-:W-:-:S04]  /*9010*/  LOP3.LUT R7, R7, 0xff, RZ, 0xc0, !PT ;  /* 0x000000ff07077812 */ /* 0x000fc800078ec0ff */
[----:B------:R-:W-:-:S04]  /*9020*/  IADD3 R11, PT, PT, R7, R8, RZ ;  /* 0x00000008070b7210 */ /* 0x000fc80007ffe0ff */
[----:B------:R-:W-:-:S04]  /*9030*/  IADD3 R5, PT, PT, R11, -0x1, RZ ;  /* 0xffffffff0b057810 */ /* 0x000fc80007ffe0ff */
[----:B------:R-:W-:-:S13]  /*9040*/  ISETP.GE.U32.AND P0, PT, R5, 0xfe, PT ;  /* 0x000000fe0500780c */ /* 0x000fda0003f06070 */
[----:B------:R-:W-:Y:S05]  /*9050*/  @!P0 BRA `(.L_x_116) ;  /* 0x0000000000808947 */ /* 0x000fea0003800000 */
[----:B------:R-:W-:-:S13]  /*9060*/  ISETP.GT.AND P0, PT, R11, 0xfe, PT ;  /* 0x000000fe0b00780c */ /* 0x000fda0003f04270 */
[----:B------:R-:W-:Y:S05]  /*9070*/  @P0 BRA `(.L_x_117) ;  /* 0x00000000006c0947 */ /* 0x000fea0003800000 */
[----:B------:R-:W-:-:S13]  /*9080*/  ISETP.GE.AND P0, PT, R11, 0x1, PT ;  /* 0x000000010b00780c */ /* 0x000fda0003f06270 */
[----:B------:R-:W-:Y:S05]  /*9090*/  @P0 BRA `(.L_x_118) ;  /* 0x0000000000740947 */ /* 0x000fea0003800000 */
[----:B------:R-:W-:Y:S02]  /*90a0*/  ISETP.GE.AND P0, PT, R11, -0x18, PT ;  /* 0xffffffe80b00780c */ /* 0x000fe40003f06270 */
[----:B------:R-:W-:-:S11]  /*90b0*/  LOP3.LUT R4, R4, 0x80000000, RZ, 0xc0, !PT ;  /* 0x8000000004047812 */ /* 0x000fd600078ec0ff */
[----:B------:R-:W-:Y:S05]  /*90c0*/  @!P0 BRA `(.L_x_118) ;  /* 0x0000000000688947 */ /* 0x000fea0003800000 */
[-CC-:B------:R-:W-:Y:S01]  /*90d0*/  FFMA.RZ R5, R9, R13.reuse, R14.reuse ;  /* 0x0000000d09057223 */ /* 0x180fe2000000c00e */
[----:B------:R-:W-:Y:S01]  /*90e0*/  IADD3 R12, PT, PT, R11, 0x20, RZ ;  /* 0x000000200b0c7810 */ /* 0x000fe20007ffe0ff */
[-CC-:B------:R-:W-:Y:S01]  /*90f0*/  FFMA.RM R8, R9, R13.reuse, R14.reuse ;  /* 0x0000000d09087223 */ /* 0x180fe2000000400e */
[----:B------:R-:W-:Y:S02]  /*9100*/  ISETP.NE.AND P3, PT, R11, RZ, PT ;  /* 0x000000ff0b00720c */ /* 0x000fe40003f65270 */
[----:B------:R-:W-:Y:S01]  /*9110*/  LOP3.LUT R7, R5, 0x7fffff, RZ, 0xc0, !PT ;  /* 0x007fffff05077812 */ /* 0x000fe200078ec0ff */
[----:B------:R-:W-:Y:S01]  /*9120*/  FFMA.RP R5, R9, R13, R14 ;  /* 0x0000000d09057223 */ /* 0x000fe2000000800e */
[----:B------:R-:W-:Y:S02]  /*9130*/  ISETP.NE.AND P1, PT, R11, RZ, PT ;  /* 0x000000ff0b00720c */ /* 0x000fe40003f25270 */
[----:B------:R-:W-:Y:S02]  /*9140*/  LOP3.LUT R7, R7, 0x800000, RZ, 0xfc, !PT ;  /* 0x0080000007077812 */ /* 0x000fe400078efcff */
[----:B------:R-:W-:-:S02]  /*9150*/  IADD3 R9, PT, PT, -R11, RZ, RZ ;  /* 0x000000ff0b097210 */ /* 0x000fc40007ffe1ff */
[----:B------:R-:W-:Y:S02]  /*9160*/  SHF.L.U32 R12, R7, R12, RZ ;  /* 0x0000000c070c7219 */ /* 0x000fe400000006ff */
[----:B------:R-:W-:Y:S02]  /*9170*/  FSETP.NEU.FTZ.AND P0, PT, R5, R8, PT ;  /* 0x000000080500720b */ /* 0x000fe40003f1d000 */
[----:B------:R-:W-:Y:S02]  /*9180*/  SEL R8, R9, RZ, P3 ;  /* 0x000000ff09087207 */ /* 0x000fe40001800000 */
[----:B------:R-:W-:Y:S02]  /*9190*/  ISETP.NE.AND P1, PT, R12, RZ, P1 ;  /* 0x000000ff0c00720c */ /* 0x000fe40000f25270 */
[----:B------:R-:W-:Y:S02]  /*91a0*/  SHF.R.U32.HI R8, RZ, R8, R7 ;  /* 0x00000008ff087219 */ /* 0x000fe40000011607 */
[----:B------:R-:W-:-:S02]  /*91b0*/  PLOP3.LUT P0, PT, P0, P1, PT, 0xf8, 0x8f ;  /* 0x00000000008f781c */ /* 0x000fc40000703f70 */
[----:B------:R-:W-:Y:S02]  /*91c0*/  SHF.R.U32.HI R12, RZ, 0x1, R8 ;  /* 0x00000001ff0c7819 */ /* 0x000fe40000011608 */
[----:B------:R-:W-:-:S04]  /*91d0*/  SEL R5, RZ, 0x1, !P0 ;  /* 0x00000001ff057807 */ /* 0x000fc80004000000 */
[----:B------:R-:W-:-:S04]  /*91e0*/  LOP3.LUT R5, R5, 0x1, R12, 0xf8, !PT ;  /* 0x0000000105057812 */ /* 0x000fc800078ef80c */
[----:B------:R-:W-:-:S04]  /*91f0*/  LOP3.LUT R5, R5, R8, RZ, 0xc0, !PT ;  /* 0x0000000805057212 */ /* 0x000fc800078ec0ff */
[----:B------:R-:W-:-:S04]  /*9200*/  IADD3 R5, PT, PT, R12, R5, RZ ;  /* 0x000000050c057210 */ /* 0x000fc80007ffe0ff */
[----:B------:R-:W-:Y:S01]  /*9210*/  LOP3.LUT R4, R5, R4, RZ, 0xfc, !PT ;  /* 0x0000000405047212 */ /* 0x000fe200078efcff */
[----:B------:R-:W-:Y:S06]  /*9220*/  BRA `(.L_x_118) ;  /* 0x0000000000107947 */ /* 0x000fec0003800000 */
.L_x_117:
[----:B------:R-:W-:-:S04]  /*9230*/  LOP3.LUT R4, R4, 0x80000000, RZ, 0xc0, !PT ;  /* 0x8000000004047812 */ /* 0x000fc800078ec0ff */
[----:B------:R-:W-:Y:S01]  /*9240*/  LOP3.LUT R4, R4, 0x7f800000, RZ, 0xfc, !PT ;  /* 0x7f80000004047812 */ /* 0x000fe200078efcff */
[----:B------:R-:W-:Y:S06]  /*9250*/  BRA `(.L_x_118) ;  /* 0x0000000000047947 */ /* 0x000fec0003800000 */
.L_x_116:
[----:B------:R-:W-:-:S07]  /*9260*/  LEA R4, R8, R4, 0x17 ;  /* 0x0000000408047211 */ /* 0x000fce00078eb8ff */
.L_x_118:
[----:B------:R-:W-:Y:S05]  /*9270*/  BSYNC.RECONVERGENT B2 ;  /* 0x0000000000027941 */ /* 0x000fea0003800200 */
.L_x_115:
[----:B------:R-:W-:Y:S05]  /*9280*/  BRA `(.L_x_119) ;  /* 0x0000000000207947 */ /* 0x000fea0003800000 */
.L_x_114:
[----:B------:R-:W-:-:S04]  /*9290*/  LOP3.LUT R4, R9, 0x80000000, R8, 0x48, !PT ;  /* 0x8000000009047812 */ /* 0x000fc800078e4808 */
[----:B------:R-:W-:Y:S01]  /*92a0*/  LOP3.LUT R4, R4, 0x7f800000, RZ, 0xfc, !PT ;  /* 0x7f80000004047812 */ /* 0x000fe200078efcff */
[----:B------:R-:W-:Y:S06]  /*92b0*/  BRA `(.L_x_119) ;  /* 0x0000000000147947 */ /* 0x000fec0003800000 */
.L_x_113:
[----:B------:R-:W-:Y:S01]  /*92c0*/  LOP3.LUT R4, R9, 0x80000000, R8, 0x48, !PT ;  /* 0x8000000009047812 */ /* 0x000fe200078e4808 */
[----:B------:R-:W-:Y:S06]  /*92d0*/  BRA `(.L_x_119) ;  /* 0x00000000000c7947 */ /* 0x000fec0003800000 */
.L_x_112:
[----:B------:R-:W0:Y:S01]  /*92e0*/  MUFU.RSQ R4, -QNAN ;  /* 0xffc0000000047908 */ /* 0x000e220000001400 */
[----:B------:R-:W-:Y:S05]  /*92f0*/  BRA `(.L_x_119) ;  /* 0x0000000000047947 */ /* 0x000fea0003800000 */
.L_x_111:
[----:B------:R-:W-:-:S07]  /*9300*/  FADD.FTZ R4, R4, R20 ;  /* 0x0000001404047221 */ /* 0x000fce0000010000 */
.L_x_119:
[----:B------:R-:W-:Y:S05]  /*9310*/  BSYNC.RECONVERGENT B1 ;  /* 0x0000000000017941 */ /* 0x000fea0003800200 */
.L_x_109:
[----:B------:R-:W-:-:S04]  /*9320*/  HFMA2 R7, -RZ, RZ, 0, 0 ;  /* 0x00000000ff077431 */ /* 0x000fc800000001ff */
[----:B0-----:R-:W-:Y:S05]  /*9330*/  RET.REL.NODEC R6 `(_Z13forwardKernelPKfS0_S0_Pfiiif) ;  /* 0xffffff6c06307950 */ /* 0x001fea0003c3ffff */
.L_x_120:
[----:B------:R-:W-:-:S00]  /*9340*/  BRA `(.L_x_120) ;  /* 0xfffffffc00fc7947 */ /* 0x000fc0000383ffff */
[----:B------:R-:W-:-:S00]  /*9350*/  NOP ;  /* 0x0000000000007918 */ /* 0x000fc00000000000 */
        /* <DEDUP_REMOVED lines=10> */
.L_x_121:


//--------------------- .nv.shared._Z13forwardKernelPKfS0_S0_Pfiiif --------------------------
	.section	.nv.shared._Z13forwardKernelPKfS0_S0_Pfiiif,"aw",@nobits
	.sectionflags	@""
	.align	16
	.zero		1024


//--------------------- .nv.shared.reserved.0     --------------------------
	.section	.nv.shared.reserved.0,"aw",@nobits
	.weak		__nv_reservedSMEM_offset_0_alias
	.size		__nv_reservedSMEM_offset_0_alias, 0, 64
	.other		__nv_reservedSMEM_offset_0_alias,@"STO_CUDA_RESERVED_SHARED STV_DEFAULT"
__nv_reservedSMEM_offset_0_alias:
	.zero		0
	.zero		64


//--------------------- .nv.constant0._Z13forwardKernelPKfS0_S0_Pfiiif --------------------------
	.section	.nv.constant0._Z13forwardKernelPKfS0_S0_Pfiiif,"a",@progbits
	.sectionflags	@""
	.align	4
.nv.constant0._Z13forwardKernelPKfS0_S0_Pfiiif:
	.zero		944


//--------------------- SYMBOLS --------------------------

	.type		.nv.reservedSmem.offset0,@object
	.size		.nv.reservedSmem.offset0,0x4
	.type		.nv.reservedSmem.cap,@object
	.size		.nv.reservedSmem.cap,0x4
